// auto-generated by cutlass_sweep.gemm — config: {"arch": "sm_90", "cluster_m": 1, "cluster_n": 1, "dtype": "fp16", "dtype_b": "fp16", "layout": "nt", "stages": 0, "tile_k": 128, "tile_m": 256, "tile_n": 128}
#include "cutlass/cutlass.h"
#include "cutlass/gemm/collective/collective_builder.hpp"
#include "cutlass/gemm/device/gemm_universal_adapter.h"
#include "cutlass/gemm/kernel/gemm_universal.hpp"
#include "cutlass/epilogue/collective/collective_builder.hpp"

using ElemA = cutlass::half_t;
using ElemB = cutlass::half_t;
using ElemCD = cutlass::half_t;
using Acc  = float;
using TileShape    = cute::Shape<cute::_256, cute::_128, cute::_128>;
using ClusterShape = cute::Shape<cute::_1, cute::_1, cute::_1>;

using CollectiveEpilogue = typename cutlass::epilogue::collective::CollectiveBuilder<
    cutlass::arch::Sm90, cutlass::arch::OpClassTensorOp,
    TileShape, ClusterShape,
    cutlass::epilogue::collective::EpilogueTileAuto,
    Acc, Acc,
    ElemCD, cutlass::layout::RowMajor, 128 / cutlass::sizeof_bits<ElemCD>::value,
    ElemCD, cutlass::layout::RowMajor, 128 / cutlass::sizeof_bits<ElemCD>::value,
    cutlass::epilogue::collective::EpilogueScheduleAuto
  >::CollectiveOp;

using CollectiveMainloop = typename cutlass::gemm::collective::CollectiveBuilder<
    cutlass::arch::Sm90, cutlass::arch::OpClassTensorOp,
    ElemA, cutlass::layout::RowMajor, 128 / cutlass::sizeof_bits<ElemA>::value,
    ElemB, cutlass::layout::ColumnMajor, 128 / cutlass::sizeof_bits<ElemB>::value,
    Acc,
    TileShape, ClusterShape,
    cutlass::gemm::collective::StageCountAutoCarveout<static_cast<int>(sizeof(typename CollectiveEpilogue::SharedStorage))>,
    cutlass::gemm::collective::KernelScheduleAuto
  >::CollectiveOp;

using GemmKernel = cutlass::gemm::kernel::GemmUniversal<
    cute::Shape<int,int,int,int>,
    CollectiveMainloop,
    CollectiveEpilogue
>;
using Gemm = cutlass::gemm::device::GemmUniversalAdapter<GemmKernel>;

// Force the device kernel symbol into the cubin without needing a host main.
auto* _anchor = &cutlass::device_kernel<GemmKernel>;


// ===== COMPILED SASS (sm_90a) =====

	.target	sm_90a

	.elftype	@"ET_EXEC"


//--------------------- .note.nv.tkinfo           --------------------------
	.section	.note.nv.tkinfo,"",@"SHT_NOTE"
	.sectionflags	@"SHF_NOTE_NV_TKINFO"
	.tkinfo
        /*0018*/ 	.word	0x00000002
        /*0030*/ 	.string	""
        /*0030*/ 	.string	"ptxas"
        /*0030*/ 	.string	"Cuda compilation tools, release 13.0, V13.0.88"
        /*0030*/ 	.string	"Build cuda_13.0.r13.0/compiler.36424714_0"
        /*0030*/ 	.string	"-arch sm_90a -m 64 "



//--------------------- .note.nv.cuinfo           --------------------------
	.section	.note.nv.cuinfo,"",@"SHT_NOTE"
	.sectionflags	@"SHF_NOTE_NV_CUINFO"
        /*0018*/ 	.short	0x0002
        /*001a*/ 	.short	0x005a
        /*001c*/ 	.short	0x0082
	.zero		2


//--------------------- .nv.info                  --------------------------
	.section	.nv.info,"",@"SHT_CUDA_INFO"
	.align	4


	//----- nvinfo : EIATTR_REGCOUNT
	.align		4
        /*0000*/ 	.byte	0x04, 0x2f
        /*0002*/ 	.short	(.L_15 - .L_14)
	.align		4
.L_14:
        /*0004*/ 	.word	index@(_ZN7cutlass13device_kernelINS_4gemm6kernel13GemmUniversalIN4cute5tupleIJiiiiEEENS1_10collective13CollectiveMmaINS1_34MainloopSm90TmaGmmaWarpSpecializedILi2ENS5_IJNS4_1CILi1EEESB_SB_EEENS1_35KernelTmaWarpSpecializedCooperativeEEENS5_IJNSA_ILi256EEENSA_ILi128EEESG_EEENS_6half_tENS5_IJlSB_lEEESI_SJ_NS4_8TiledMMAINS4_8MMA_AtomIJNS4_4SM904GMMA26MMA_64x128x16_F32F16F16_SSILNSN_5MajorE0ELSP_0ELNSN_7ScaleInE1ELSQ_1EEEEEENS4_6LayoutINS5_IJNSA_ILi2EEESB_SB_EEENS5_IJSB_NSA_ILi0EEESW_EEEEENS5_IJNS4_10UnderscoreESZ_SZ_EEEEENS4_13SM90_TMA_LOADENS4_14ComposedLayoutINS4_7SwizzleILi3ELi4ELi3EEENS4_18smem_ptr_flag_bitsILi16EEENST_INS5_IJNSA_ILi8EEENSA_ILi64EEEEEENS5_IJS19_SB_EEEEEEEvNS4_8identityES12_S1D_vS1E_EENS_8epilogue10collective6detail29Sm90TmaWarpSpecializedAdapterINS1H_15DefaultEpilogueISI_SJ_SJ_NS1G_6thread17LinearCombinationISI_Li1EffLNS1L_9ScaleType4KindE0ELNS_15FloatRoundStyleE2ESI_EENS1_15EpilogueDefaultEEEEEvvEEEEvNT_6ParamsE)
        /*0008*/ 	.word	0x000000a8


	//----- nvinfo : EIATTR_FRAME_SIZE
	.align		4
.L_15:
        /*000c*/ 	.byte	0x04, 0x11
        /*000e*/ 	.short	(.L_17 - .L_16)
	.align		4
.L_16:
        /*0010*/ 	.word	index@(_ZN7cutlass13device_kernelINS_4gemm6kernel13GemmUniversalIN4cute5tupleIJiiiiEEENS1_10collective13CollectiveMmaINS1_34MainloopSm90TmaGmmaWarpSpecializedILi2ENS5_IJNS4_1CILi1EEESB_SB_EEENS1_35KernelTmaWarpSpecializedCooperativeEEENS5_IJNSA_ILi256EEENSA_ILi128EEESG_EEENS_6half_tENS5_IJlSB_lEEESI_SJ_NS4_8TiledMMAINS4_8MMA_AtomIJNS4_4SM904GMMA26MMA_64x128x16_F32F16F16_SSILNSN_5MajorE0ELSP_0ELNSN_7ScaleInE1ELSQ_1EEEEEENS4_6LayoutINS5_IJNSA_ILi2EEESB_SB_EEENS5_IJSB_NSA_ILi0EEESW_EEEEENS5_IJNS4_10UnderscoreESZ_SZ_EEEEENS4_13SM90_TMA_LOADENS4_14ComposedLayoutINS4_7SwizzleILi3ELi4ELi3EEENS4_18smem_ptr_flag_bitsILi16EEENST_INS5_IJNSA_ILi8EEENSA_ILi64EEEEEENS5_IJS19_SB_EEEEEEEvNS4_8identityES12_S1D_vS1E_EENS_8epilogue10collective6detail29Sm90TmaWarpSpecializedAdapterINS1H_15DefaultEpilogueISI_SJ_SJ_NS1G_6thread17LinearCombinationISI_Li1EffLNS1L_9ScaleType4KindE0ELNS_15FloatRoundStyleE2ESI_EENS1_15EpilogueDefaultEEEEEvvEEEEvNT_6ParamsE)
        /*0014*/ 	.word	0x00000000


	//----- nvinfo : EIATTR_MIN_STACK_SIZE
	.align		4
.L_17:
        /*0018*/ 	.byte	0x04, 0x12
        /*001a*/ 	.short	(.L_19 - .L_18)
	.align		4
.L_18:
        /*001c*/ 	.word	index@(_ZN7cutlass13device_kernelINS_4gemm6kernel13GemmUniversalIN4cute5tupleIJiiiiEEENS1_10collective13CollectiveMmaINS1_34MainloopSm90TmaGmmaWarpSpecializedILi2ENS5_IJNS4_1CILi1EEESB_SB_EEENS1_35KernelTmaWarpSpecializedCooperativeEEENS5_IJNSA_ILi256EEENSA_ILi128EEESG_EEENS_6half_tENS5_IJlSB_lEEESI_SJ_NS4_8TiledMMAINS4_8MMA_AtomIJNS4_4SM904GMMA26MMA_64x128x16_F32F16F16_SSILNSN_5MajorE0ELSP_0ELNSN_7ScaleInE1ELSQ_1EEEEEENS4_6LayoutINS5_IJNSA_ILi2EEESB_SB_EEENS5_IJSB_NSA_ILi0EEESW_EEEEENS5_IJNS4_10UnderscoreESZ_SZ_EEEEENS4_13SM90_TMA_LOADENS4_14ComposedLayoutINS4_7SwizzleILi3ELi4ELi3EEENS4_18smem_ptr_flag_bitsILi16EEENST_INS5_IJNSA_ILi8EEENSA_ILi64EEEEEENS5_IJS19_SB_EEEEEEEvNS4_8identityES12_S1D_vS1E_EENS_8epilogue10collective6detail29Sm90TmaWarpSpecializedAdapterINS1H_15DefaultEpilogueISI_SJ_SJ_NS1G_6thread17LinearCombinationISI_Li1EffLNS1L_9ScaleType4KindE0ELNS_15FloatRoundStyleE2ESI_EENS1_15EpilogueDefaultEEEEEvvEEEEvNT_6ParamsE)
        /*0020*/ 	.word	0x00000000
.L_19:


//--------------------- .nv.compat                --------------------------
	.section	.nv.compat,"",@"SHT_CUDA_COMPAT_INFO"
	.align	4
        /*0000*/ 	.byte	0x02, 0x09, 0x01, 0x00, 0x02, 0x02, 0x04, 0x00, 0x02, 0x05, 0x05, 0x00, 0x03, 0x07, 0x01, 0x01
        /*0010*/ 	.byte	0x02, 0x03, 0x01, 0x00, 0x02, 0x06, 0x01, 0x00, 0x04, 0x0b, 0x08, 0x00, 0x00, 0x00, 0x00, 0x00
        /*0020*/ 	.byte	0x00, 0x00, 0x00, 0x00


//--------------------- .nv.info._ZN7cutlass13device_kernelINS_4gemm6kernel13GemmUniversalIN4cute5tupleIJiiiiEEENS1_10collective13CollectiveMmaINS1_34MainloopSm90TmaGmmaWarpSpecializedILi2ENS5_IJNS4_1CILi1EEESB_SB_EEENS1_35KernelTmaWarpSpecializedCooperativeEEENS5_IJNSA_ILi256EEENSA_ILi128EEESG_EEENS_6half_tENS5_IJlSB_lEEESI_SJ_NS4_8TiledMMAINS4_8MMA_AtomIJNS4_4SM904GMMA26MMA_64x128x16_F32F16F16_SSILNSN_5MajorE0ELSP_0ELNSN_7ScaleInE1ELSQ_1EEEEEENS4_6LayoutINS5_IJNSA_ILi2EEESB_SB_EEENS5_IJSB_NSA_ILi0EEESW_EEEEENS5_IJNS4_10UnderscoreESZ_SZ_EEEEENS4_13SM90_TMA_LOADENS4_14ComposedLayoutINS4_7SwizzleILi3ELi4ELi3EEENS4_18smem_ptr_flag_bitsILi16EEENST_INS5_IJNSA_ILi8EEENSA_ILi64EEEEEENS5_IJS19_SB_EEEEEEEvNS4_8identityES12_S1D_vS1E_EENS_8epilogue10collective6detail29Sm90TmaWarpSpecializedAdapterINS1H_15DefaultEpilogueISI_SJ_SJ_NS1G_6thread17LinearCombinationISI_Li1EffLNS1L_9ScaleType4KindE0ELNS_15FloatRoundStyleE2ESI_EENS1_15EpilogueDefaultEEEEEvvEEEEvNT_6ParamsE --------------------------
	.section	.nv.info._ZN7cutlass13device_kernelINS_4gemm6kernel13GemmUniversalIN4cute5tupleIJiiiiEEENS1_10collective13CollectiveMmaINS1_34MainloopSm90TmaGmmaWarpSpecializedILi2ENS5_IJNS4_1CILi1EEESB_SB_EEENS1_35KernelTmaWarpSpecializedCooperativeEEENS5_IJNSA_ILi256EEENSA_ILi128EEESG_EEENS_6half_tENS5_IJlSB_lEEESI_SJ_NS4_8TiledMMAINS4_8MMA_AtomIJNS4_4SM904GMMA26MMA_64x128x16_F32F16F16_SSILNSN_5MajorE0ELSP_0ELNSN_7ScaleInE1ELSQ_1EEEEEENS4_6LayoutINS5_IJNSA_ILi2EEESB_SB_EEENS5_IJSB_NSA_ILi0EEESW_EEEEENS5_IJNS4_10UnderscoreESZ_SZ_EEEEENS4_13SM90_TMA_LOADENS4_14ComposedLayoutINS4_7SwizzleILi3ELi4ELi3EEENS4_18smem_ptr_flag_bitsILi16EEENST_INS5_IJNSA_ILi8EEENSA_ILi64EEEEEENS5_IJS19_SB_EEEEEEEvNS4_8identityES12_S1D_vS1E_EENS_8epilogue10collective6detail29Sm90TmaWarpSpecializedAdapterINS1H_15DefaultEpilogueISI_SJ_SJ_NS1G_6thread17LinearCombinationISI_Li1EffLNS1L_9ScaleType4KindE0ELNS_15FloatRoundStyleE2ESI_EENS1_15EpilogueDefaultEEEEEvvEEEEvNT_6ParamsE,"",@"SHT_CUDA_INFO"
	.sectionflags	@""
	.align	4


	//----- nvinfo : EIATTR_CUDA_API_VERSION
	.align		4
        /*0000*/ 	.byte	0x04, 0x37
        /*0002*/ 	.short	(.L_21 - .L_20)
.L_20:
        /*0004*/ 	.word	0x00000082


	//----- nvinfo : EIATTR_KPARAM_INFO
	.align		4
.L_21:
        /*0008*/ 	.byte	0x04, 0x17
        /*000a*/ 	.short	(.L_23 - .L_22)
.L_22:
        /*000c*/ 	.word	0x00000000
        /*0010*/ 	.short	0x0000
        /*0012*/ 	.short	0x0070
        /*0014*/ 	.byte	0x00, 0xf0, 0x01, 0x10


	//----- nvinfo : EIATTR_SPARSE_MMA_MASK
	.align		4
.L_23:
        /*0018*/ 	.byte	0x03, 0x50
        /*001a*/ 	.short	0x0000


	//----- nvinfo : EIATTR_MAXREG_COUNT
	.align		4
        /*001c*/ 	.byte	0x03, 0x1b
        /*001e*/ 	.short	0x00a8


	//----- nvinfo : EIATTR_NUM_BARRIERS
	.align		4
        /*0020*/ 	.byte	0x02, 0x4c
        /*0022*/ 	.byte	0x01
	.zero		1


	//----- nvinfo : EIATTR_EXTERNS
	.align		4
        /*0024*/ 	.byte	0x04, 0x0f
        /*0026*/ 	.short	(.L_25 - .L_24)


	//   ....[0]....
	.align		4
.L_24:
        /*0028*/ 	.word	index@(__assertfail)


	//----- nvinfo : EIATTR_MERCURY_ISA_VERSION
	.align		4
.L_25:
        /*002c*/ 	.byte	0x03, 0x5f
        /*002e*/ 	.short	0x0101


	//----- nvinfo : EIATTR_INT_WARP_WIDE_INSTR_OFFSETS
	.align		4
        /*0030*/ 	.byte	0x04, 0x31
        /*0032*/ 	.short	(.L_27 - .L_26)


	//   ....[0]....
.L_26:
        /*0034*/ 	.word	0x00000370


	//   ....[1]....
        /*0038*/ 	.word	0x000003a0


	//   ....[2]....
        /*003c*/ 	.word	0x00000480


	//----- nvinfo : EIATTR_COOP_GROUP_MASK_REGIDS
	.align		4
.L_27:
        /*0040*/ 	.byte	0x04, 0x29
        /*0042*/ 	.short	(.L_29 - .L_28)


	//   ....[0]....
.L_28:
        /*0044*/ 	.word	0xffffffff


	//   ....[1]....
        /*0048*/ 	.word	0xffffffff


	//   ....[2]....
        /*004c*/ 	.word	0xffffffff


	//   ....[3]....
        /*0050*/ 	.word	0xffffffff


	//   ....[4]....
        /*0054*/ 	.word	0xffffffff


	//----- nvinfo : EIATTR_COOP_GROUP_INSTR_OFFSETS
	.align		4
.L_29:
        /*0058*/ 	.byte	0x04, 0x28
        /*005a*/ 	.short	(.L_31 - .L_30)


	//   ....[0]....
.L_30:
        /*005c*/ 	.word	0x00000060


	//   ....[1]....
        /*0060*/ 	.word	0x00000070


	//   ....[2]....
        /*0064*/ 	.word	0x00000130


	//   ....[3]....
        /*0068*/ 	.word	0x00000280


	//   ....[4]....
        /*006c*/ 	.word	0x00000f30


	//----- nvinfo : EIATTR_REG_RECONFIG
	.align		4
.L_31:
        /*0070*/ 	.byte	0x01, 0x54
	.zero		2


	//----- nvinfo : EIATTR_SYSCALL_OFFSETS
	.align		4
        /*0074*/ 	.byte	0x04, 0x46
        /*0076*/ 	.short	(.L_33 - .L_32)


	//   ....[0]....
.L_32:
        /*0078*/ 	.word	0x000010f0


	//----- nvinfo : EIATTR_MBARRIER_INSTR_OFFSETS
	.align		4
.L_33:
        /*007c*/ 	.byte	0x04, 0x39
        /*007e*/ 	.short	(.L_35 - .L_34)


	//   ....[0]....
.L_34:
        /*0080*/ 	.word	0x00000230
        /*0084*/ 	.word	0x000000ff
        /*0088*/ 	.word	0x00000000
        /*008c*/ 	.short	0x0100
        /*008e*/ 	.byte	0x08
	.zero		1


	//   ....[1]....
        /*0090*/ 	.word	0x00000240
        /*0094*/ 	.word	0x000000ff
        /*0098*/ 	.word	0x00000010
        /*009c*/ 	.short	0x0100
        /*009e*/ 	.byte	0x08
	.zero		1


	//   ....[2]....
        /*00a0*/ 	.word	0x00000250
        /*00a4*/ 	.word	0x000000ff
        /*00a8*/ 	.word	0x00000008
        /*00ac*/ 	.short	0x0100
        /*00ae*/ 	.byte	0x08
	.zero		1


	//   ....[3]....
        /*00b0*/ 	.word	0x00000260
        /*00b4*/ 	.word	0x000000ff
        /*00b8*/ 	.word	0x00000018
        /*00bc*/ 	.short	0x0100
        /*00be*/ 	.byte	0x08
	.zero		1


	//   ....[4]....
        /*00c0*/ 	.word	0x000004f0
        /*00c4*/ 	.word	0x000000ff
        /*00c8*/ 	.word	0x00000030
        /*00cc*/ 	.short	0x0100
        /*00ce*/ 	.byte	0x06
	.zero		1


	//   ....[5]....
        /*00d0*/ 	.word	0x00000550
        /*00d4*/ 	.word	0x000000ff
        /*00d8*/ 	.word	0x00000038
        /*00dc*/ 	.short	0x0100
        /*00de*/ 	.byte	0x06
	.zero		1


	//   ....[6]....
        /*00e0*/ 	.word	0x00001170
        /*00e4*/ 	.word	0x00000003
        /*00e8*/ 	.word	0x00000000
        /*00ec*/ 	.short	0x010a
        /*00ee*/ 	.byte	0x3f
	.zero		1


	//   ....[7]....
        /*00f0*/ 	.word	0x000011b0
        /*00f4*/ 	.word	0x00000003
        /*00f8*/ 	.word	0x00000000
        /*00fc*/ 	.short	0x010a
        /*00fe*/ 	.byte	0x3f
	.zero		1


	//   ....[8]....
        /*0100*/ 	.word	0x000019a0
        /*0104*/ 	.word	0x000000ff
        /*0108*/ 	.word	0x00000000
        /*010c*/ 	.short	0x010a
        /*010e*/ 	.byte	0x09
	.zero		1


	//   ....[9]....
        /*0110*/ 	.word	0x000019e0
        /*0114*/ 	.word	0x000000ff
        /*0118*/ 	.word	0x00000000
        /*011c*/ 	.short	0x010a
        /*011e*/ 	.byte	0x09
	.zero		1


	//   ....[10]....
        /*0120*/ 	.word	0x00002090
        /*0124*/ 	.word	0x000000ff
        /*0128*/ 	.word	0x00000000
        /*012c*/ 	.short	0x0101
        /*012e*/ 	.byte	0x08
	.zero		1


	//   ....[11]....
        /*0130*/ 	.word	0x00002270
        /*0134*/ 	.word	0x000000ff
        /*0138*/ 	.word	0x00000000
        /*013c*/ 	.short	0x0101
        /*013e*/ 	.byte	0x04
	.zero		1


	//   ....[12]....
        /*0140*/ 	.word	0x0000bb30
        /*0144*/ 	.word	0x0000000c
        /*0148*/ 	.word	0x00000010
        /*014c*/ 	.short	0x010a
        /*014e*/ 	.byte	0x3f
	.zero		1


	//   ....[13]....
        /*0150*/ 	.word	0x0000bfb0
        /*0154*/ 	.word	0x00000005
        /*0158*/ 	.word	0x00000038
        /*015c*/ 	.short	0x0101
        /*015e*/ 	.byte	0x3f
	.zero		1


	//   ....[14]....
        /*0160*/ 	.word	0x0000c6b0
        /*0164*/ 	.word	0x00000007
        /*0168*/ 	.word	0x00000000
        /*016c*/ 	.short	0x010a
        /*016e*/ 	.byte	0x3f
	.zero		1


	//   ....[15]....
        /*0170*/ 	.word	0x0000c730
        /*0174*/ 	.word	0x00000005
        /*0178*/ 	.word	0x00000000
        /*017c*/ 	.short	0x010a
        /*017e*/ 	.byte	0x3f
	.zero		1


	//   ....[16]....
        /*0180*/ 	.word	0x0000c790
        /*0184*/ 	.word	0x00000003
        /*0188*/ 	.word	0x00000000
        /*018c*/ 	.short	0x010a
        /*018e*/ 	.byte	0x3f
	.zero		1


	//   ....[17]....
        /*0190*/ 	.word	0x0000c7f0
        /*0194*/ 	.word	0x00000004
        /*0198*/ 	.word	0x00000000
        /*019c*/ 	.short	0x010a
        /*019e*/ 	.byte	0x3f
	.zero		1


	//   ....[18]....
        /*01a0*/ 	.word	0x0000c8c0
        /*01a4*/ 	.word	0x0000000c
        /*01a8*/ 	.word	0x00000010
        /*01ac*/ 	.short	0x010a
        /*01ae*/ 	.byte	0x3f
	.zero		1


	//   ....[19]....
        /*01b0*/ 	.word	0x0000c990
        /*01b4*/ 	.word	0x00000007
        /*01b8*/ 	.word	0x00000000
        /*01bc*/ 	.short	0x010a
        /*01be*/ 	.byte	0x3f
	.zero		1


	//----- nvinfo : EIATTR_NUM_MBARRIERS
	.align		4
.L_35:
        /*01c0*/ 	.byte	0x03, 0x38
        /*01c2*/ 	.short	0x0006


	//----- nvinfo : EIATTR_EXIT_INSTR_OFFSETS
	.align		4
        /*01c4*/ 	.byte	0x04, 0x1c
        /*01c6*/ 	.short	(.L_37 - .L_36)


	//   ....[0]....
.L_36:
        /*01c8*/ 	.word	0x000005a0


	//   ....[1]....
        /*01cc*/ 	.word	0x00000e60


	//   ....[2]....
        /*01d0*/ 	.word	0x0000b1a0


	//   ....[3]....
        /*01d4*/ 	.word	0x0000b7d0


	//   ....[4]....
        /*01d8*/ 	.word	0x0000c780


	//----- nvinfo : EIATTR_MAX_THREADS
	.align		4
.L_37:
        /*01dc*/ 	.byte	0x04, 0x05
        /*01de*/ 	.short	(.L_39 - .L_38)
.L_38:
        /*01e0*/ 	.word	0x00000180
        /*01e4*/ 	.word	0x00000001
        /*01e8*/ 	.word	0x00000001


	//----- nvinfo : EIATTR_CRS_STACK_SIZE
	.align		4
.L_39:
        /*01ec*/ 	.byte	0x04, 0x1e
        /*01ee*/ 	.short	(.L_41 - .L_40)
.L_40:
        /*01f0*/ 	.word	0x00000000


	//----- nvinfo : EIATTR_CBANK_PARAM_SIZE
	.align		4
.L_41:
        /*01f4*/ 	.byte	0x03, 0x19
        /*01f6*/ 	.short	0x0470


	//----- nvinfo : EIATTR_PARAM_CBANK
	.align		4
        /*01f8*/ 	.byte	0x04, 0x0a
        /*01fa*/ 	.short	(.L_43 - .L_42)
	.align		4
.L_42:
        /*01fc*/ 	.word	index@(.nv.constant0._ZN7cutlass13device_kernelINS_4gemm6kernel13GemmUniversalIN4cute5tupleIJiiiiEEENS1_10collective13CollectiveMmaINS1_34MainloopSm90TmaGmmaWarpSpecializedILi2ENS5_IJNS4_1CILi1EEESB_SB_EEENS1_35KernelTmaWarpSpecializedCooperativeEEENS5_IJNSA_ILi256EEENSA_ILi128EEESG_EEENS_6half_tENS5_IJlSB_lEEESI_SJ_NS4_8TiledMMAINS4_8MMA_AtomIJNS4_4SM904GMMA26MMA_64x128x16_F32F16F16_SSILNSN_5MajorE0ELSP_0ELNSN_7ScaleInE1ELSQ_1EEEEEENS4_6LayoutINS5_IJNSA_ILi2EEESB_SB_EEENS5_IJSB_NSA_ILi0EEESW_EEEEENS5_IJNS4_10UnderscoreESZ_SZ_EEEEENS4_13SM90_TMA_LOADENS4_14ComposedLayoutINS4_7SwizzleILi3ELi4ELi3EEENS4_18smem_ptr_flag_bitsILi16EEENST_INS5_IJNSA_ILi8EEENSA_ILi64EEEEEENS5_IJS19_SB_EEEEEEEvNS4_8identityES12_S1D_vS1E_EENS_8epilogue10collective6detail29Sm90TmaWarpSpecializedAdapterINS1H_15DefaultEpilogueISI_SJ_SJ_NS1G_6thread17LinearCombinationISI_Li1EffLNS1L_9ScaleType4KindE0ELNS_15FloatRoundStyleE2ESI_EENS1_15EpilogueDefaultEEEEEvvEEEEvNT_6ParamsE)
        /*0200*/ 	.short	0x0210
        /*0202*/ 	.short	0x0470


	//----- nvinfo : EIATTR_SW_WAR
	.align		4
.L_43:
        /*0204*/ 	.byte	0x04, 0x36
        /*0206*/ 	.short	(.L_45 - .L_44)
.L_44:
        /*0208*/ 	.word	0x00000008
.L_45:


//--------------------- .nv.callgraph             --------------------------
	.section	.nv.callgraph,"",@"SHT_CUDA_CALLGRAPH"
	.align	4
	.sectionentsize	8
	.align		4
        /*0000*/ 	.word	0x00000000
	.align		4
        /*0004*/ 	.word	0xffffffff
	.align		4
        /*0008*/ 	.word	index@(_ZN7cutlass13device_kernelINS_4gemm6kernel13GemmUniversalIN4cute5tupleIJiiiiEEENS1_10collective13CollectiveMmaINS1_34MainloopSm90TmaGmmaWarpSpecializedILi2ENS5_IJNS4_1CILi1EEESB_SB_EEENS1_35KernelTmaWarpSpecializedCooperativeEEENS5_IJNSA_ILi256EEENSA_ILi128EEESG_EEENS_6half_tENS5_IJlSB_lEEESI_SJ_NS4_8TiledMMAINS4_8MMA_AtomIJNS4_4SM904GMMA26MMA_64x128x16_F32F16F16_SSILNSN_5MajorE0ELSP_0ELNSN_7ScaleInE1ELSQ_1EEEEEENS4_6LayoutINS5_IJNSA_ILi2EEESB_SB_EEENS5_IJSB_NSA_ILi0EEESW_EEEEENS5_IJNS4_10UnderscoreESZ_SZ_EEEEENS4_13SM90_TMA_LOADENS4_14ComposedLayoutINS4_7SwizzleILi3ELi4ELi3EEENS4_18smem_ptr_flag_bitsILi16EEENST_INS5_IJNSA_ILi8EEENSA_ILi64EEEEEENS5_IJS19_SB_EEEEEEEvNS4_8identityES12_S1D_vS1E_EENS_8epilogue10collective6detail29Sm90TmaWarpSpecializedAdapterINS1H_15DefaultEpilogueISI_SJ_SJ_NS1G_6thread17LinearCombinationISI_Li1EffLNS1L_9ScaleType4KindE0ELNS_15FloatRoundStyleE2ESI_EENS1_15EpilogueDefaultEEEEEvvEEEEvNT_6ParamsE)
	.align		4
        /*000c*/ 	.word	index@(__assertfail)
	.align		4
        /*0010*/ 	.word	0x00000000
	.align		4
        /*0014*/ 	.word	0xfffffffe
	.align		4
        /*0018*/ 	.word	0x00000000
	.align		4
        /*001c*/ 	.word	0xfffffffd
	.align		4
        /*0020*/ 	.word	0x00000000
	.align		4
        /*0024*/ 	.word	0xfffffffc


//--------------------- .nv.constant4             --------------------------
	.section	.nv.constant4,"a",@progbits
	.align	8
	.align		8
.nv.constant4:
        /*0000*/ 	.dword	__assertfail
	.align		8
        /*0008*/ 	.dword	__unnamed_1
	.align		8
        /*0010*/ 	.dword	_ZN40_INTERNAL_738d768d_4_k_cu_1443ce3d_208164cuda3std3__45__cpo5beginE
	.align		8
        /*0018*/ 	.dword	_ZN40_INTERNAL_738d768d_4_k_cu_1443ce3d_208164cuda3std3__45__cpo3endE
	.align		8
        /*0020*/ 	.dword	_ZN40_INTERNAL_738d768d_4_k_cu_1443ce3d_208164cuda3std3__45__cpo6cbeginE
	.align		8
        /*0028*/ 	.dword	_ZN40_INTERNAL_738d768d_4_k_cu_1443ce3d_208164cuda3std3__45__cpo4cendE
	.align		8
        /*0030*/ 	.dword	_ZN40_INTERNAL_738d768d_4_k_cu_1443ce3d_208164cuda3std3__442_GLOBAL__N__738d768d_4_k_cu_1443ce3d_208166ignoreE
	.align		8
        /*0038*/ 	.dword	_ZN40_INTERNAL_738d768d_4_k_cu_1443ce3d_208164cuda3std3__419piecewise_constructE
	.align		8
        /*0040*/ 	.dword	_ZN40_INTERNAL_738d768d_4_k_cu_1443ce3d_208164cuda3std3__48in_placeE
	.align		8
        /*0048*/ 	.dword	_ZN40_INTERNAL_738d768d_4_k_cu_1443ce3d_208164cuda3std6ranges3__45__cpo4swapE
	.align		8
        /*0050*/ 	.dword	_ZN40_INTERNAL_738d768d_4_k_cu_1443ce3d_208164cuda3std6ranges3__45__cpo9iter_moveE
	.align		8
        /*0058*/ 	.dword	_ZN40_INTERNAL_738d768d_4_k_cu_1443ce3d_208164cute7productE
	.align		8
        /*0060*/ 	.dword	_ZN40_INTERNAL_738d768d_4_k_cu_1443ce3d_208164cute1_E
	.align		8
        /*0068*/ 	.dword	$str$22
	.align		8
        /*0070*/ 	.dword	$str$23


//--------------------- .text._ZN7cutlass13device_kernelINS_4gemm6kernel13GemmUniversalIN4cute5tupleIJiiiiEEENS1_10collective13CollectiveMmaINS1_34MainloopSm90TmaGmmaWarpSpecializedILi2ENS5_IJNS4_1CILi1EEESB_SB_EEENS1_35KernelTmaWarpSpecializedCooperativeEEENS5_IJNSA_ILi256EEENSA_ILi128EEESG_EEENS_6half_tENS5_IJlSB_lEEESI_SJ_NS4_8TiledMMAINS4_8MMA_AtomIJNS4_4SM904GMMA26MMA_64x128x16_F32F16F16_SSILNSN_5MajorE0ELSP_0ELNSN_7ScaleInE1ELSQ_1EEEEEENS4_6LayoutINS5_IJNSA_ILi2EEESB_SB_EEENS5_IJSB_NSA_ILi0EEESW_EEEEENS5_IJNS4_10UnderscoreESZ_SZ_EEEEENS4_13SM90_TMA_LOADENS4_14ComposedLayoutINS4_7SwizzleILi3ELi4ELi3EEENS4_18smem_ptr_flag_bitsILi16EEENST_INS5_IJNSA_ILi8EEENSA_ILi64EEEEEENS5_IJS19_SB_EEEEEEEvNS4_8identityES12_S1D_vS1E_EENS_8epilogue10collective6detail29Sm90TmaWarpSpecializedAdapterINS1H_15DefaultEpilogueISI_SJ_SJ_NS1G_6thread17LinearCombinationISI_Li1EffLNS1L_9ScaleType4KindE0ELNS_15FloatRoundStyleE2ESI_EENS1_15EpilogueDefaultEEEEEvvEEEEvNT_6ParamsE --------------------------
	.section	.text._ZN7cutlass13device_kernelINS_4gemm6kernel13GemmUniversalIN4cute5tupleIJiiiiEEENS1_10collective13CollectiveMmaINS1_34MainloopSm90TmaGmmaWarpSpecializedILi2ENS5_IJNS4_1CILi1EEESB_SB_EEENS1_35KernelTmaWarpSpecializedCooperativeEEENS5_IJNSA_ILi256EEENSA_ILi128EEESG_EEENS_6half_tENS5_IJlSB_lEEESI_SJ_NS4_8TiledMMAINS4_8MMA_AtomIJNS4_4SM904GMMA26MMA_64x128x16_F32F16F16_SSILNSN_5MajorE0ELSP_0ELNSN_7ScaleInE1ELSQ_1EEEEEENS4_6LayoutINS5_IJNSA_ILi2EEESB_SB_EEENS5_IJSB_NSA_ILi0EEESW_EEEEENS5_IJNS4_10UnderscoreESZ_SZ_EEEEENS4_13SM90_TMA_LOADENS4_14ComposedLayoutINS4_7SwizzleILi3ELi4ELi3EEENS4_18smem_ptr_flag_bitsILi16EEENST_INS5_IJNSA_ILi8EEENSA_ILi64EEEEEENS5_IJS19_SB_EEEEEEEvNS4_8identityES12_S1D_vS1E_EENS_8epilogue10collective6detail29Sm90TmaWarpSpecializedAdapterINS1H_15DefaultEpilogueISI_SJ_SJ_NS1G_6thread17LinearCombinationISI_Li1EffLNS1L_9ScaleType4KindE0ELNS_15FloatRoundStyleE2ESI_EENS1_15EpilogueDefaultEEEEEvvEEEEvNT_6ParamsE,"ax",@progbits
	.align	128
.text._ZN7cutlass13device_kernelINS_4gemm6kernel13GemmUniversalIN4cute5tupleIJiiiiEEENS1_10collective13CollectiveMmaINS1_34MainloopSm90TmaGmmaWarpSpecializedILi2ENS5_IJNS4_1CILi1EEESB_SB_EEENS1_35KernelTmaWarpSpecializedCooperativeEEENS5_IJNSA_ILi256EEENSA_ILi128EEESG_EEENS_6half_tENS5_IJlSB_lEEESI_SJ_NS4_8TiledMMAINS4_8MMA_AtomIJNS4_4SM904GMMA26MMA_64x128x16_F32F16F16_SSILNSN_5MajorE0ELSP_0ELNSN_7ScaleInE1ELSQ_1EEEEEENS4_6LayoutINS5_IJNSA_ILi2EEESB_SB_EEENS5_IJSB_NSA_ILi0EEESW_EEEEENS5_IJNS4_10UnderscoreESZ_SZ_EEEEENS4_13SM90_TMA_LOADENS4_14ComposedLayoutINS4_7SwizzleILi3ELi4ELi3EEENS4_18smem_ptr_flag_bitsILi16EEENST_INS5_IJNSA_ILi8EEENSA_ILi64EEEEEENS5_IJS19_SB_EEEEEEEvNS4_8identityES12_S1D_vS1E_EENS_8epilogue10collective6detail29Sm90TmaWarpSpecializedAdapterINS1H_15DefaultEpilogueISI_SJ_SJ_NS1G_6thread17LinearCombinationISI_Li1EffLNS1L_9ScaleType4KindE0ELNS_15FloatRoundStyleE2ESI_EENS1_15EpilogueDefaultEEEEEvvEEEEvNT_6ParamsE:
        .type           _ZN7cutlass13device_kernelINS_4gemm6kernel13GemmUniversalIN4cute5tupleIJiiiiEEENS1_10collective13CollectiveMmaINS1_34MainloopSm90TmaGmmaWarpSpecializedILi2ENS5_IJNS4_1CILi1EEESB_SB_EEENS1_35KernelTmaWarpSpecializedCooperativeEEENS5_IJNSA_ILi256EEENSA_ILi128EEESG_EEENS_6half_tENS5_IJlSB_lEEESI_SJ_NS4_8TiledMMAINS4_8MMA_AtomIJNS4_4SM904GMMA26MMA_64x128x16_F32F16F16_SSILNSN_5MajorE0ELSP_0ELNSN_7ScaleInE1ELSQ_1EEEEEENS4_6LayoutINS5_IJNSA_ILi2EEESB_SB_EEENS5_IJSB_NSA_ILi0EEESW_EEEEENS5_IJNS4_10UnderscoreESZ_SZ_EEEEENS4_13SM90_TMA_LOADENS4_14ComposedLayoutINS4_7SwizzleILi3ELi4ELi3EEENS4_18smem_ptr_flag_bitsILi16EEENST_INS5_IJNSA_ILi8EEENSA_ILi64EEEEEENS5_IJS19_SB_EEEEEEEvNS4_8identityES12_S1D_vS1E_EENS_8epilogue10collective6detail29Sm90TmaWarpSpecializedAdapterINS1H_15DefaultEpilogueISI_SJ_SJ_NS1G_6thread17LinearCombinationISI_Li1EffLNS1L_9ScaleType4KindE0ELNS_15FloatRoundStyleE2ESI_EENS1_15EpilogueDefaultEEEEEvvEEEEvNT_6ParamsE,@function
        .size           _ZN7cutlass13device_kernelINS_4gemm6kernel13GemmUniversalIN4cute5tupleIJiiiiEEENS1_10collective13CollectiveMmaINS1_34MainloopSm90TmaGmmaWarpSpecializedILi2ENS5_IJNS4_1CILi1EEESB_SB_EEENS1_35KernelTmaWarpSpecializedCooperativeEEENS5_IJNSA_ILi256EEENSA_ILi128EEESG_EEENS_6half_tENS5_IJlSB_lEEESI_SJ_NS4_8TiledMMAINS4_8MMA_AtomIJNS4_4SM904GMMA26MMA_64x128x16_F32F16F16_SSILNSN_5MajorE0ELSP_0ELNSN_7ScaleInE1ELSQ_1EEEEEENS4_6LayoutINS5_IJNSA_ILi2EEESB_SB_EEENS5_IJSB_NSA_ILi0EEESW_EEEEENS5_IJNS4_10UnderscoreESZ_SZ_EEEEENS4_13SM90_TMA_LOADENS4_14ComposedLayoutINS4_7SwizzleILi3ELi4ELi3EEENS4_18smem_ptr_flag_bitsILi16EEENST_INS5_IJNSA_ILi8EEENSA_ILi64EEEEEENS5_IJS19_SB_EEEEEEEvNS4_8identityES12_S1D_vS1E_EENS_8epilogue10collective6detail29Sm90TmaWarpSpecializedAdapterINS1H_15DefaultEpilogueISI_SJ_SJ_NS1G_6thread17LinearCombinationISI_Li1EffLNS1L_9ScaleType4KindE0ELNS_15FloatRoundStyleE2ESI_EENS1_15EpilogueDefaultEEEEEvvEEEEvNT_6ParamsE,(.L_x_316 - _ZN7cutlass13device_kernelINS_4gemm6kernel13GemmUniversalIN4cute5tupleIJiiiiEEENS1_10collective13CollectiveMmaINS1_34MainloopSm90TmaGmmaWarpSpecializedILi2ENS5_IJNS4_1CILi1EEESB_SB_EEENS1_35KernelTmaWarpSpecializedCooperativeEEENS5_IJNSA_ILi256EEENSA_ILi128EEESG_EEENS_6half_tENS5_IJlSB_lEEESI_SJ_NS4_8TiledMMAINS4_8MMA_AtomIJNS4_4SM904GMMA26MMA_64x128x16_F32F16F16_SSILNSN_5MajorE0ELSP_0ELNSN_7ScaleInE1ELSQ_1EEEEEENS4_6LayoutINS5_IJNSA_ILi2EEESB_SB_EEENS5_IJSB_NSA_ILi0EEESW_EEEEENS5_IJNS4_10UnderscoreESZ_SZ_EEEEENS4_13SM90_TMA_LOADENS4_14ComposedLayoutINS4_7SwizzleILi3ELi4ELi3EEENS4_18smem_ptr_flag_bitsILi16EEENST_INS5_IJNSA_ILi8EEENSA_ILi64EEEEEENS5_IJS19_SB_EEEEEEEvNS4_8identityES12_S1D_vS1E_EENS_8epilogue10collective6detail29Sm90TmaWarpSpecializedAdapterINS1H_15DefaultEpilogueISI_SJ_SJ_NS1G_6thread17LinearCombinationISI_Li1EffLNS1L_9ScaleType4KindE0ELNS_15FloatRoundStyleE2ESI_EENS1_15EpilogueDefaultEEEEEvvEEEEvNT_6ParamsE)
        .other          _ZN7cutlass13device_kernelINS_4gemm6kernel13GemmUniversalIN4cute5tupleIJiiiiEEENS1_10collective13CollectiveMmaINS1_34MainloopSm90TmaGmmaWarpSpecializedILi2ENS5_IJNS4_1CILi1EEESB_SB_EEENS1_35KernelTmaWarpSpecializedCooperativeEEENS5_IJNSA_ILi256EEENSA_ILi128EEESG_EEENS_6half_tENS5_IJlSB_lEEESI_SJ_NS4_8TiledMMAINS4_8MMA_AtomIJNS4_4SM904GMMA26MMA_64x128x16_F32F16F16_SSILNSN_5MajorE0ELSP_0ELNSN_7ScaleInE1ELSQ_1EEEEEENS4_6LayoutINS5_IJNSA_ILi2EEESB_SB_EEENS5_IJSB_NSA_ILi0EEESW_EEEEENS5_IJNS4_10UnderscoreESZ_SZ_EEEEENS4_13SM90_TMA_LOADENS4_14ComposedLayoutINS4_7SwizzleILi3ELi4ELi3EEENS4_18smem_ptr_flag_bitsILi16EEENST_INS5_IJNSA_ILi8EEENSA_ILi64EEEEEENS5_IJS19_SB_EEEEEEEvNS4_8identityES12_S1D_vS1E_EENS_8epilogue10collective6detail29Sm90TmaWarpSpecializedAdapterINS1H_15DefaultEpilogueISI_SJ_SJ_NS1G_6thread17LinearCombinationISI_Li1EffLNS1L_9ScaleType4KindE0ELNS_15FloatRoundStyleE2ESI_EENS1_15EpilogueDefaultEEEEEvvEEEEvNT_6ParamsE,@"STO_CUDA_ENTRY STV_DEFAULT"
_ZN7cutlass13device_kernelINS_4gemm6kernel13GemmUniversalIN4cute5tupleIJiiiiEEENS1_10collective13CollectiveMmaINS1_34MainloopSm90TmaGmmaWarpSpecializedILi2ENS5_IJNS4_1CILi1EEESB_SB_EEENS1_35KernelTmaWarpSpecializedCooperativeEEENS5_IJNSA_ILi256EEENSA_ILi128EEESG_EEENS_6half_tENS5_IJlSB_lEEESI_SJ_NS4_8TiledMMAINS4_8MMA_AtomIJNS4_4SM904GMMA26MMA_64x128x16_F32F16F16_SSILNSN_5MajorE0ELSP_0ELNSN_7ScaleInE1ELSQ_1EEEEEENS4_6LayoutINS5_IJNSA_ILi2EEESB_SB_EEENS5_IJSB_NSA_ILi0EEESW_EEEEENS5_IJNS4_10UnderscoreESZ_SZ_EEEEENS4_13SM90_TMA_LOADENS4_14ComposedLayoutINS4_7SwizzleILi3ELi4ELi3EEENS4_18smem_ptr_flag_bitsILi16EEENST_INS5_IJNSA_ILi8EEENSA_ILi64EEEEEENS5_IJS19_SB_EEEEEEEvNS4_8identityES12_S1D_vS1E_EENS_8epilogue10collective6detail29Sm90TmaWarpSpecializedAdapterINS1H_15DefaultEpilogueISI_SJ_SJ_NS1G_6thread17LinearCombinationISI_Li1EffLNS1L_9ScaleType4KindE0ELNS_15FloatRoundStyleE2ESI_EENS1_15EpilogueDefaultEEEEEvvEEEEvNT_6ParamsE:
[----:B------:R-:W0:Y:S01]  /*0000*/  LDC R1, c[0x0][0x28] ;  /* 0x00000a00ff017b82 */ /* 0x000e220000000800 */
[----:B------:R-:W1:Y:S01]  /*0010*/  S2R R18, SR_TID.X ;  /* 0x0000000000127919 */ /* 0x000e620000002100 */
[----:B------:R-:W-:Y:S01]  /*0020*/  ELECT P0, URZ, PT ;  /* 0x00000000003f782f */ /* 0x000fe20003800000 */
[----:B------:R-:W-:Y:S01]  /*0030*/  BSSY B0, `(.L_x_0) ;  /* 0x000000f000007945 */ /* 0x000fe20003800000 */
[--C-:B-1----:R-:W-:Y:S02]  /*0040*/  SHF.R.U32.HI R0, RZ, 0x5, R18.reuse ;  /* 0x00000005ff007819 */ /* 0x102fe40000011612 */
[----:B------:R-:W-:-:S03]  /*0050*/  SHF.R.U32.HI R22, RZ, 0x7, R18 ;  /* 0x00000007ff167819 */ /* 0x000fc60000011612 */
[----:B------:R-:W1:Y:S04]  /*0060*/  SHFL.IDX PT, R5, R0, RZ, 0x1f ;  /* 0x00001fff00057589 */ /* 0x000e6800000e0000 */
[----:B------:R2:W3:Y:S01]  /*0070*/  SHFL.IDX PT, R8, R22, RZ, 0x1f ;  /* 0x00001fff16087589 */ /* 0x0004e200000e0000 */
[----:B-1----:R-:W-:-:S13]  /*0080*/  ISETP.NE.OR P0, PT, R5, RZ, !P0 ;  /* 0x000000ff0500720c */ /* 0x002fda0004705670 */
[----:B0-23--:R-:W-:Y:S05]  /*0090*/  @P0 BRA `(.L_x_1) ;  /* 0x0000000000200947 */ /* 0x00dfea0003800000 */
[----:B------:R-:W-:Y:S02]  /*00a0*/  ULDC.64 UR4, c[0x0][0x198] ;  /* 0x0000660000047ab9 */ /* 0x000fe40000000a00 */
[----:B------:R-:W-:Y:S02]  /*00b0*/  UIADD3 UR6, UP0, UR4, 0xf0, URZ ;  /* 0x000000f004067890 */ /* 0x000fe4000ff1e03f */
[----:B------:R-:W-:Y:S02]  /*00c0*/  UIADD3 UR4, UP1, UR4, 0x1f0, URZ ;  /* 0x000001f004047890 */ /* 0x000fe4000ff3e03f */
[----:B------:R-:W-:Y:S02]  /*00d0*/  UIADD3.X UR7, URZ, UR5, URZ, UP0, !UPT ;  /* 0x000000053f077290 */ /* 0x000fe400087fe43f */
[----:B------:R-:W-:-:S07]  /*00e0*/  UIADD3.X UR5, URZ, UR5, URZ, UP1, !UPT ;  /* 0x000000053f057290 */ /* 0x000fce0008ffe43f */
[----:B------:R0:W-:Y:S02]  /*00f0*/  UTMACCTL.PF [UR6] ;  /* 0x00000000060079b9 */ /* 0x0001e40008040000 */
[----:B------:R0:W-:Y:S02]  /*0100*/  UTMACCTL.PF [UR4] ;  /* 0x00000000040079b9 */ /* 0x0001e40008040000 */
[----:B0-----:R-:W-:Y:S01]  /*0110*/  NOP ;  /* 0x0000000000007918 */ /* 0x001fe20000000000 */
.L_x_1:
[----:B------:R-:W-:Y:S05]  /*0120*/  BSYNC B0 ;  /* 0x0000000000007941 */ /* 0x000fea0003800000 */
.L_x_0:
[----:B------:R-:W0:Y:S02]  /*0130*/  SHFL.IDX PT, R2, R0, RZ, 0x1f ;  /* 0x00001fff00027589 */ /* 0x000e2400000e0000 */
[----:B0-----:R-:W-:-:S13]  /*0140*/  ISETP.NE.AND P0, PT, R2, RZ, PT ;  /* 0x000000ff0200720c */ /* 0x001fda0003f05270 */
[----:B------:R-:W-:Y:S05]  /*0150*/  @P0 BRA `(.L_x_2) ;  /* 0x0000000000480947 */ /* 0x000fea0003800000 */
[----:B------:R-:W0:Y:S01]  /*0160*/  S2UR UR8, SR_CgaCtaId ;  /* 0x00000000000879c3 */ /* 0x000e220000008800 */
[----:B------:R-:W-:Y:S01]  /*0170*/  UMOV UR4, 0x400 ;  /* 0x0000040000047882 */ /* 0x000fe20000000000 */
[----:B------:R-:W-:Y:S01]  /*0180*/  UMOV UR5, 0x1 ;  /* 0x0000000100057882 */ /* 0x000fe20000000000 */
[----:B------:R-:W-:Y:S01]  /*0190*/  UMOV UR6, 0x100 ;  /* 0x0000010000067882 */ /* 0x000fe20000000000 */
[----:B------:R-:W-:Y:S01]  /*01a0*/  ELECT P0, URZ, PT ;  /* 0x00000000003f782f */ /* 0x000fe20003800000 */
[----:B------:R-:W-:-:S04]  /*01b0*/  UIADD3 UR6, -UR6, 0x100000, URZ ;  /* 0x0010000006067890 */ /* 0x000fc8000fffe13f */
[----:B------:R-:W-:Y:S02]  /*01c0*/  USHF.L.U32 UR7, UR6, 0xb, URZ ;  /* 0x0000000b06077899 */ /* 0x000fe4000800063f */
[----:B------:R-:W-:Y:S02]  /*01d0*/  USHF.L.U32 UR6, UR6, 0x1, URZ ;  /* 0x0000000106067899 */ /* 0x000fe4000800063f */
[----:B0-----:R-:W-:Y:S02]  /*01e0*/  ULEA UR8, UR8, UR4, 0x18 ;  /* 0x0000000408087291 */ /* 0x001fe4000f8ec03f */
[----:B------:R-:W-:-:S04]  /*01f0*/  UIADD3 UR4, -UR5, 0x100000, URZ ;  /* 0x0010000005047890 */ /* 0x000fc8000fffe13f */
[----:B------:R-:W-:Y:S02]  /*0200*/  USHF.L.U32 UR5, UR4, 0xb, URZ ;  /* 0x0000000b04057899 */ /* 0x000fe4000800063f */
[----:B------:R-:W-:Y:S01]  /*0210*/  USHF.L.U32 UR4, UR4, 0x1, URZ ;  /* 0x0000000104047899 */ /* 0x000fe2000800063f */
[----:B------:R-:W0:Y:S11]  /*0220*/  FENCE.VIEW.ASYNC.S ;  /* 0x00000000000073c6 */ /* 0x000e360000000000 */
[----:B0-----:R0:W1:Y:S01]  /*0230*/  SYNCS.EXCH.64 URZ, [UR8], UR4 ;  /* 0x00000004083f75b2 */ /* 0x0010620008000100 */
[----:B------:R0:W2:Y:S01]  /*0240*/  SYNCS.EXCH.64 URZ, [UR8+0x10], UR6 ;  /* 0x00001006083f75b2 */ /* 0x0000a20008000100 */
[----:B------:R0:W3:Y:S01]  /*0250*/  SYNCS.EXCH.64 URZ, [UR8+0x8], UR4 ;  /* 0x00000804083f75b2 */ /* 0x0000e20008000100 */
[----:B------:R0:W4:Y:S01]  /*0260*/  SYNCS.EXCH.64 URZ, [UR8+0x18], UR6 ;  /* 0x00001806083f75b2 */ /* 0x0001220008000100 */
[----:B------:R-:W-:Y:S01]  /*0270*/  NOP ;  /* 0x0000000000007918 */ /* 0x000fe20000000000 */
.L_x_2:
[----:B------:R-:W5:Y:S01]  /*0280*/  SHFL.IDX PT, R0, R0, RZ, 0x1f ;  /* 0x00001fff00007589 */ /* 0x000f6200000e0000 */
[----:B------:R-:W1:Y:S01]  /*0290*/  LDC R2, c[0x0][0x65c] ;  /* 0x00019700ff027b82 */ /* 0x000e620000000800 */
[----:B------:R-:W-:Y:S02]  /*02a0*/  ELECT P0, URZ, PT ;  /* 0x00000000003f782f */ /* 0x000fe40003800000 */
[----:B------:R-:W-:Y:S01]  /*02b0*/  SHF.R.S32.HI R6, RZ, 0x1f, R5 ;  /* 0x0000001fff067819 */ /* 0x000fe20000011405 */
[----:B------:R-:W2:Y:S01]  /*02c0*/  S2R R3, SR_CTAID.Y ;  /* 0x0000000000037919 */ /* 0x000ea20000002600 */
[----:B0-----:R-:W-:Y:S01]  /*02d0*/  UMOV UR4, 0x20 ;  /* 0x0000002000047882 */ /* 0x001fe20000000000 */
[----:B------:R-:W-:Y:S01]  /*02e0*/  ISETP.NE.AND P2, PT, R8, RZ, PT ;  /* 0x000000ff0800720c */ /* 0x000fe20003f45270 */
[----:B------:R-:W-:Y:S01]  /*02f0*/  NOP ;  /* 0x0000000000007918 */ /* 0x000fe20000000000 */
[----:B------:R-:W0:Y:S01]  /*0300*/  S2R R4, SR_CTAID.X ;  /* 0x0000000000047919 */ /* 0x000e220000002500 */
[----:B------:R-:W-:Y:S01]  /*0310*/  LEA.HI R6, R6, R5, RZ, 0x2 ;  /* 0x0000000506067211 */ /* 0x000fe200078f10ff */
[----:B------:R-:W-:Y:S01]  /*0320*/  NOP ;  /* 0x0000000000007918 */ /* 0x000fe20000000000 */
[----:B-----5:R-:W-:-:S02]  /*0330*/  ISETP.NE.OR P0, PT, R0, RZ, !P0 ;  /* 0x000000ff0000720c */ /* 0x020fc40004705670 */
[----:B-1----:R-:W-:-:S04]  /*0340*/  ISETP.NE.AND P3, PT, R2, 0x1, PT ;  /* 0x000000010200780c */ /* 0x002fc80003f65270 */
[----:B------:R-:W-:Y:S02]  /*0350*/  P2R R0, PR, RZ, 0x8 ;  /* 0x00000008ff007803 */ /* 0x000fe40000000000 */
[----:B------:R-:W-:-:S05]  /*0360*/  LOP3.LUT R0, R6, 0xfffffffc, RZ, 0xc0, !PT ;  /* 0xfffffffc06007812 */ /* 0x000fca00078ec0ff */
[----:B------:R-:W-:Y:S01]  /*0370*/  VOTEU.ALL UP0, P0 ;  /* 0x00000000003f7886 */ /* 0x000fe20000000000 */
[----:B------:R-:W-:Y:S01]  /*0380*/  IMAD.IADD R0, R5, 0x1, -R0 ;  /* 0x0000000105007824 */ /* 0x000fe200078e0a00 */
[----:B------:R-:W0:Y:S01]  /*0390*/  @P3 LDC R17, c[0x0][0x10] ;  /* 0x00000400ff113b82 */ /* 0x000e220000000800 */
[----:B------:R-:W-:Y:S01]  /*03a0*/  VOTEU.ALL UP1, P0 ;  /* 0x00000000003f7886 */ /* 0x000fe20000020000 */
[----:B--2---:R-:W-:Y:S01]  /*03b0*/  @P3 IMAD.MOV.U32 R6, RZ, RZ, R3 ;  /* 0x000000ffff063224 */ /* 0x004fe200078e0003 */
[----:B------:R-:W-:Y:S01]  /*03c0*/  @!UP0 UMOV UR6, 0x400 ;  /* 0x0000040000068882 */ /* 0x000fe20000000000 */
[----:B------:R-:W-:-:S04]  /*03d0*/  @!UP0 UIADD3 UR4, -UR4, 0x100000, URZ ;  /* 0x0010000004048890 */ /* 0x000fc8000fffe13f */
[----:B------:R-:W-:Y:S02]  /*03e0*/  @!UP0 USHF.L.U32 UR5, UR4, 0xb, URZ ;  /* 0x0000000b04058899 */ /* 0x000fe4000800063f */
[----:B------:R-:W-:Y:S01]  /*03f0*/  @!UP0 USHF.L.U32 UR4, UR4, 0x1, URZ ;  /* 0x0000000104048899 */ /* 0x000fe2000800063f */
[----:B------:R-:W-:Y:S02]  /*0400*/  @P3 IMAD.MOV.U32 R7, RZ, RZ, RZ ;  /* 0x000000ffff073224 */ /* 0x000fe400078e00ff */
[----:B------:R-:W-:Y:S01]  /*0410*/  IMAD.MOV.U32 R5, RZ, RZ, RZ ;  /* 0x000000ffff057224 */ /* 0x000fe200078e00ff */
[----:B------:R-:W1:Y:S01]  /*0420*/  @!UP0 S2UR UR7, SR_CgaCtaId ;  /* 0x00000000000789c3 */ /* 0x000e620000008800 */
[----:B------:R-:W-:-:S07]  /*0430*/  @P3 IMAD.MOV.U32 R11, RZ, RZ, RZ ;  /* 0x000000ffff0b3224 */ /* 0x000fce00078e00ff */
[----:B------:R-:W2:Y:S01]  /*0440*/  @!P3 LDC R9, c[0x0][0xc] ;  /* 0x00000300ff09bb82 */ /* 0x000ea20000000800 */
[----:B0-----:R-:W-:-:S05]  /*0450*/  @P3 IMAD.WIDE.U32 R16, R4, R17, R6 ;  /* 0x0000001104103225 */ /* 0x001fca00078e0006 */
[----:B------:R-:W-:Y:S01]  /*0460*/  @P3 IADD3 R17, R17, R11, RZ ;  /* 0x0000000b11113210 */ /* 0x000fe20007ffe0ff */
[----:B-1----:R-:W-:Y:S01]  /*0470*/  @!UP0 ULEA UR6, UR7, UR6, 0x18 ;  /* 0x0000000607068291 */ /* 0x002fe2000f8ec03f */
[----:B------:R-:W-:Y:S01]  /*0480*/  VOTEU.ALL UP0, P0 ;  /* 0x00000000003f7886 */ /* 0x000fe20000000000 */
[----:B------:R-:W-:-:S04]  /*0490*/  ISETP.NE.AND P0, PT, R0, 0x3, PT ;  /* 0x000000030000780c */ /* 0x000fc80003f05270 */
[----:B------:R-:W-:Y:S01]  /*04a0*/  ISETP.EQ.OR P0, PT, R0, RZ, !P0 ;  /* 0x000000ff0000720c */ /* 0x000fe20004702670 */
[----:B--2---:R-:W-:-:S03]  /*04b0*/  @!P3 IMAD.WIDE.U32 R6, R9, R3, R4 ;  /* 0x000000030906b225 */ /* 0x004fc600078e0004 */
[C---:B------:R-:W-:Y:S01]  /*04c0*/  ISETP.EQ.AND P0, PT, R8.reuse, RZ, P0 ;  /* 0x000000ff0800720c */ /* 0x040fe20000702270 */
[----:B------:R-:W-:Y:S01]  /*04d0*/  VIADD R8, R8, 0xffffffff ;  /* 0xffffffff08087836 */ /* 0x000fe20000000000 */
[----:B------:R-:W0:Y:S02]  /*04e0*/  FENCE.VIEW.ASYNC.S ;  /* 0x00000000000073c6 */ /* 0x000e240000000000 */
[----:B0-----:R0:W3:Y:S01]  /*04f0*/  @!UP0 SYNCS.EXCH.64 URZ, [UR6+0x30], UR4 ;  /* 0x00003004063f85b2 */ /* 0x0010e20008000100 */
[----:B------:R-:W-:Y:S01]  /*0500*/  @!P3 IMAD.MOV.U32 R16, RZ, RZ, R6 ;  /* 0x000000ffff10b224 */ /* 0x000fe200078e0006 */
[----:B------:R-:W-:Y:S01]  /*0510*/  SEL R19, RZ, 0x1, !P0 ;  /* 0x00000001ff137807 */ /* 0x000fe20004000000 */
[----:B------:R-:W-:Y:S01]  /*0520*/  @!P3 IMAD.MOV.U32 R17, RZ, RZ, R7 ;  /* 0x000000ffff11b224 */ /* 0x000fe200078e0007 */
[----:B------:R-:W-:-:S04]  /*0530*/  ISETP.GE.U32.AND P1, PT, R8, 0x2, PT ;  /* 0x000000020800780c */ /* 0x000fc80003f26070 */
[----:B------:R-:W-:Y:S01]  /*0540*/  SEL R19, R19, 0x2, P1 ;  /* 0x0000000213137807 */ /* 0x000fe20000800000 */
[----:B------:R0:W3:Y:S01]  /*0550*/  @!UP1 SYNCS.EXCH.64 URZ, [UR6+0x38], UR4 ;  /* 0x00003804063f95b2 */ /* 0x0000e20008000100 */
[----:B------:R-:W-:Y:S01]  /*0560*/  NOP ;  /* 0x0000000000007918 */ /* 0x000fe20000000000 */
[----:B---34-:R-:W-:Y:S06]  /*0570*/  BAR.SYNC.DEFER_BLOCKING 0x0 ;  /* 0x0000000000007b1d */ /* 0x018fec0000010000 */
[----:B------:R-:W-:Y:S05]  /*0580*/  @!P2 BRA `(.L_x_3) ;  /* 0x000000ac0008a947 */ /* 0x000fea0003800000 */
[----:B------:R-:W-:-:S13]  /*0590*/  ISETP.GT.U32.AND P0, PT, R8, 0x1, PT ;  /* 0x000000010800780c */ /* 0x000fda0003f04070 */
[----:B0-----:R-:W-:Y:S05]  /*05a0*/  @P0 EXIT ;  /* 0x000000000000094d */ /* 0x001fea0003800000 */
[----:B------:R-:W-:Y:S01]  /*05b0*/  ULDC.64 UR4, c[0x0][0x650] ;  /* 0x0001940000047ab9 */ /* 0x000fe20000000a00 */
[----:B------:R-:W-:Y:S01]  /*05c0*/  PRMT R0, RZ, 0x7610, R0 ;  /* 0x00007610ff007816 */ /* 0x000fe20000000000 */
[----:B------:R-:W-:Y:S01]  /*05d0*/  IMAD.MOV.U32 R152, RZ, RZ, -0x1 ;  /* 0xffffffffff987424 */ /* 0x000fe200078e00ff */
[----:B------:R-:W-:Y:S01]  /*05e0*/  ISETP.GE.U32.AND P0, PT, R16, UR4, PT ;  /* 0x0000000410007c0c */ /* 0x000fe2000bf06070 */
[----:B------:R-:W-:Y:S02]  /*05f0*/  IMAD.MOV.U32 R153, RZ, RZ, -0x1 ;  /* 0xffffffffff997424 */ /* 0x000fe400078e00ff */
[----:B------:R-:W-:Y:S01]  /*0600*/  IMAD.MOV.U32 R23, RZ, RZ, -0x1 ;  /* 0xffffffffff177424 */ /* 0x000fe200078e00ff */
[----:B------:R-:W-:-:S13]  /*0610*/  ISETP.GE.U32.AND.EX P0, PT, R17, UR5, PT, P0 ;  /* 0x0000000511007c0c */ /* 0x000fda000bf06100 */
[----:B------:R-:W-:Y:S05]  /*0620*/  @P0 BRA `(.L_x_4) ;  /* 0x0000000400540947 */ /* 0x000fea0003800000 */
[----:B------:R-:W0:Y:S01]  /*0630*/  LDC.64 R14, c[0x0][0x628] ;  /* 0x00018a00ff0e7b82 */ /* 0x000e220000000a00 */
[----:B------:R-:W-:Y:S01]  /*0640*/  IMAD.MOV.U32 R6, RZ, RZ, R16 ;  /* 0x000000ffff067224 */ /* 0x000fe200078e0010 */
[----:B------:R-:W-:-:S06]  /*0650*/  MOV R7, R17 ;  /* 0x0000001100077202 */ /* 0x000fcc0000000f00 */
[----:B------:R-:W1:Y:S08]  /*0660*/  LDC R0, c[0x0][0x630] ;  /* 0x00018c00ff007b82 */ /* 0x000e700000000800 */
[----:B------:R-:W2:Y:S01]  /*0670*/  LDC.64 R20, c[0x0][0x620] ;  /* 0x00018800ff147b82 */ /* 0x000ea20000000a00 */
[----:B0-----:R-:W-:-:S04]  /*0680*/  ISETP.NE.U32.AND P0, PT, R14, RZ, PT ;  /* 0x000000ff0e00720c */ /* 0x001fc80003f05070 */
[----:B------:R-:W-:-:S13]  /*0690*/  ISETP.NE.AND.EX P0, PT, R15, RZ, PT, P0 ;  /* 0x000000ff0f00720c */ /* 0x000fda0003f05300 */
[----:B-12---:R-:W-:Y:S05]  /*06a0*/  @!P0 BRA `(.L_x_5) ;  /* 0x0000000000288947 */ /* 0x006fea0003800000 */
[----:B------:R-:W0:Y:S02]  /*06b0*/  LDC R11, c[0x0][0x634] ;  /* 0x00018d00ff0b7b82 */ /* 0x000e240000000800 */
[----:B0-----:R-:W-:-:S05]  /*06c0*/  IADD3 R11, P0, R16, R11, RZ ;  /* 0x0000000b100b7210 */ /* 0x001fca0007f1e0ff */
[----:B------:R-:W-:-:S04]  /*06d0*/  IMAD.X R13, RZ, RZ, R17, P0 ;  /* 0x000000ffff0d7224 */ /* 0x000fc800000e0611 */
[----:B------:R-:W-:-:S04]  /*06e0*/  IMAD.WIDE.U32 R6, R13, R14, RZ ;  /* 0x0000000e0d067225 */ /* 0x000fc800078e00ff */
[----:B------:R-:W-:-:S04]  /*06f0*/  IMAD.WIDE.U32 R8, P0, R11, R15, R6 ;  /* 0x0000000f0b087225 */ /* 0x000fc80007800006 */
[----:B------:R-:W-:-:S04]  /*0700*/  IMAD.WIDE.U32 R6, R11, R14, RZ ;  /* 0x0000000e0b067225 */ /* 0x000fc800078e00ff */
[----:B------:R-:W-:Y:S01]  /*0710*/  IMAD.X R11, RZ, RZ, RZ, P0 ;  /* 0x000000ffff0b7224 */ /* 0x000fe200000e06ff */
[----:B------:R-:W-:Y:S01]  /*0720*/  IADD3 RZ, P0, R7, R8, RZ ;  /* 0x0000000807ff7210 */ /* 0x000fe20007f1e0ff */
[----:B------:R-:W-:-:S04]  /*0730*/  IMAD.MOV.U32 R10, RZ, RZ, R9 ;  /* 0x000000ffff0a7224 */ /* 0x000fc800078e0009 */
[----:B------:R-:W-:-:S08]  /*0740*/  IMAD.WIDE.U32.X R6, R13, R15, R10, P0 ;  /* 0x0000000f0d067225 */ /* 0x000fd000000e040a */
.L_x_5:
[-CC-:B------:R-:W-:Y:S01]  /*0750*/  SHF.R.U64 R23, R6, R0.reuse, R7.reuse ;  /* 0x0000000006177219 */ /* 0x180fe20000001207 */
[----:B------:R-:W0:Y:S01]  /*0760*/  LDC R10, c[0x0][0x618] ;  /* 0x00018600ff0a7b82 */ /* 0x000e220000000800 */
[----:B------:R-:W-:Y:S01]  /*0770*/  SHF.R.U32.HI R5, RZ, R0, R7 ;  /* 0x00000000ff057219 */ /* 0x000fe20000011607 */
[----:B------:R-:W-:Y:S01]  /*0780*/  ULDC UR4, c[0x0][0x150] ;  /* 0x0000540000047ab9 */ /* 0x000fe20000000800 */
[----:B------:R-:W-:Y:S02]  /*0790*/  IADD3 R9, P0, RZ, -R23, RZ ;  /* 0x80000017ff097210 */ /* 0x000fe40007f1e0ff */
[----:B------:R-:W-:-:S03]  /*07a0*/  I2FP.F32.U32 R0, R4 ;  /* 0x0000000400007245 */ /* 0x000fc60000201000 */
[----:B------:R-:W1:Y:S01]  /*07b0*/  LDC.64 R28, c[0x0][0x640] ;  /* 0x00019000ff1c7b82 */ /* 0x000e620000000a00 */
[----:B------:R-:W-:Y:S02]  /*07c0*/  IMAD.X R11, RZ, RZ, ~R5, P0 ;  /* 0x000000ffff0b7224 */ /* 0x000fe400000e0e05 */
[----:B------:R-:W-:Y:S01]  /*07d0*/  FMUL R0, R0, UR4 ;  /* 0x0000000400007c20 */ /* 0x000fe20008400000 */
[----:B------:R-:W-:Y:S01]  /*07e0*/  IMAD.WIDE.U32 R6, R9, R20, R16 ;  /* 0x0000001409067225 */ /* 0x000fe200078e0010 */
[----:B------:R-:W-:-:S03]  /*07f0*/  ULDC UR4, c[0x0][0x154] ;  /* 0x0000550000047ab9 */ /* 0x000fc60000000800 */
[----:B------:R-:W-:Y:S01]  /*0800*/  IMAD R8, R11, R20, RZ ;  /* 0x000000140b087224 */ /* 0x000fe200078e02ff */
[----:B------:R-:W2:Y:S01]  /*0810*/  LDC R5, c[0x0][0x144] ;  /* 0x00005100ff057b82 */ /* 0x000ea20000000800 */
[----:B------:R-:W3:Y:S02]  /*0820*/  F2I.U32.TRUNC.NTZ R0, R0 ;  /* 0x0000000000007305 */ /* 0x000ee4000020f000 */
[----:B------:R-:W-:-:S04]  /*0830*/  IMAD R9, R9, R21, R8 ;  /* 0x0000001509097224 */ /* 0x000fc800078e0208 */
[----:B------:R-:W-:Y:S01]  /*0840*/  IMAD.IADD R7, R7, 0x1, R9 ;  /* 0x0000000107077824 */ /* 0x000fe200078e0209 */
[----:B------:R-:W4:Y:S01]  /*0850*/  LDC R12, c[0x0][0x608] ;  /* 0x00018200ff0c7b82 */ /* 0x000f220000000800 */
[----:B------:R-:W-:-:S03]  /*0860*/  MOV R9, 0xffffffff ;  /* 0xffffffff00097802 */ /* 0x000fc60000000f00 */
[-CC-:B0-----:R-:W-:Y:S02]  /*0870*/  SHF.R.U64 R20, R6, R10.reuse, R7.reuse ;  /* 0x0000000a06147219 */ /* 0x181fe40000001207 */
[----:B------:R-:W-:Y:S02]  /*0880*/  I2FP.F32.U32 R6, R3 ;  /* 0x0000000300067245 */ /* 0x000fe40000201000 */
[----:B------:R-:W0:Y:S01]  /*0890*/  LDC R26, c[0x0][0x658] ;  /* 0x00019600ff1a7b82 */ /* 0x000e220000000800 */
[----:B-1----:R-:W-:Y:S01]  /*08a0*/  ISETP.NE.U32.AND P0, PT, R28, RZ, PT ;  /* 0x000000ff1c00720c */ /* 0x002fe20003f05070 */
[----:B---3--:R-:W-:Y:S01]  /*08b0*/  IMAD.MOV R8, RZ, RZ, -R0 ;  /* 0x000000ffff087224 */ /* 0x008fe200078e0a00 */
[----:B------:R-:W-:Y:S01]  /*08c0*/  SHF.R.U32.HI R7, RZ, R10, R7 ;  /* 0x0000000aff077219 */ /* 0x000fe20000011607 */
[----:B------:R-:W-:Y:S01]  /*08d0*/  FMUL R6, R6, UR4 ;  /* 0x0000000406067c20 */ /* 0x000fe20008400000 */
[----:B------:R-:W-:-:S03]  /*08e0*/  ISETP.NE.AND.EX P0, PT, R29, RZ, PT, P0 ;  /* 0x000000ff1d00720c */ /* 0x000fc60003f05300 */
[----:B------:R-:W1:Y:S01]  /*08f0*/  LDC R14, c[0x0][0x148] ;  /* 0x00005200ff0e7b82 */ /* 0x000e620000000800 */
[----:B--2---:R-:W-:-:S07]  /*0900*/  IMAD R0, R5, R8, R4 ;  /* 0x0000000805007224 */ /* 0x004fce00078e0204 */
[----:B------:R-:W2:Y:S01]  /*0910*/  LDC R24, c[0x0][0x600] ;  /* 0x00018000ff187b82 */ /* 0x000ea20000000800 */
[-CC-:B----4-:R-:W-:Y:S02]  /*0920*/  SHF.R.U64 R30, R20, R12.reuse, R7.reuse ;  /* 0x0000000c141e7219 */ /* 0x190fe40000001207 */
[----:B------:R-:W-:Y:S01]  /*0930*/  SHF.R.U32.HI R5, RZ, R12, R7 ;  /* 0x0000000cff057219 */ /* 0x000fe20000011607 */
[----:B------:R-:W-:Y:S01]  /*0940*/  IMAD.MOV.U32 R7, RZ, RZ, 0x1 ;  /* 0x00000001ff077424 */ /* 0x000fe200078e00ff */
[----:B------:R3:W4:Y:S03]  /*0950*/  F2I.U32.TRUNC.NTZ R12, R6 ;  /* 0x00000006000c7305 */ /* 0x000726000020f000 */
[----:B------:R-:W1:Y:S01]  /*0960*/  LDC R15, c[0x0][0x648] ;  /* 0x00019200ff0f7b82 */ /* 0x000e620000000800 */
[-C--:B0-----:R-:W-:Y:S02]  /*0970*/  SHF.L.U32 R4, R9, R26.reuse, RZ ;  /* 0x0000001a09047219 */ /* 0x081fe400000006ff */
[----:B------:R-:W-:-:S02]  /*0980*/  SHF.R.U64 R32, R30, R26, R5 ;  /* 0x0000001a1e207219 */ /* 0x000fc40000001205 */
[----:B------:R-:W-:Y:S02]  /*0990*/  LOP3.LUT R11, RZ, R4, RZ, 0x33, !PT ;  /* 0x00000004ff0b7212 */ /* 0x000fe400078e33ff */
[-C--:B------:R-:W-:Y:S01]  /*09a0*/  SHF.R.U32.HI R5, RZ, R26.reuse, R5 ;  /* 0x0000001aff057219 */ /* 0x080fe20000011605 */
[----:B------:R-:W0:Y:S01]  /*09b0*/  LDC R21, c[0x0][0x638] ;  /* 0x00018e00ff157b82 */ /* 0x000e220000000800 */
[----:B------:R-:W-:Y:S01]  /*09c0*/  SHF.L.U32 R10, R7, R26, RZ ;  /* 0x0000001a070a7219 */ /* 0x000fe200000006ff */
[----:B------:R-:W-:-:S06]  /*09d0*/  IMAD.MOV.U32 R4, RZ, RZ, R32 ;  /* 0x000000ffff047224 */ /* 0x000fcc00078e0020 */
[----:B------:R-:W0:Y:S01]  /*09e0*/  LDC R152, c[0x0][0x610] ;  /* 0x00018400ff987b82 */ /* 0x000e220000000800 */
[----:B---34-:R-:W-:Y:S05]  /*09f0*/  @!P0 BRA `(.L_x_6) ;  /* 0x0000000000288947 */ /* 0x018fea0003800000 */
[----:B------:R-:W3:Y:S02]  /*0a00*/  LDC R9, c[0x0][0x64c] ;  /* 0x00019300ff097b82 */ /* 0x000ee40000000800 */
[----:B---3--:R-:W-:-:S05]  /*0a10*/  IADD3 R9, P0, R32, R9, RZ ;  /* 0x0000000920097210 */ /* 0x008fca0007f1e0ff */
        /* <DEDUP_REMOVED lines=8> */
.L_x_6:
[----:B-1----:R-:W-:Y:S01]  /*0aa0*/  SHF.R.U64 R4, R4, R15, R5 ;  /* 0x0000000f04047219 */ /* 0x002fe20000001205 */
[----:B------:R-:W-:Y:S01]  /*0ab0*/  IMAD.MOV R12, RZ, RZ, -R12 ;  /* 0x000000ffff0c7224 */ /* 0x000fe200078e0a0c */
[----:B------:R-:W-:Y:S02]  /*0ac0*/  LOP3.LUT R11, R30, R11, RZ, 0xc0, !PT ;  /* 0x0000000b1e0b7212 */ /* 0x000fe400078ec0ff */
[----:B--2---:R-:W-:Y:S01]  /*0ad0*/  IADD3 R5, R24, -0x1, RZ ;  /* 0xffffffff18057810 */ /* 0x004fe20007ffe0ff */
[----:B------:R-:W-:Y:S02]  /*0ae0*/  IMAD.MOV R6, RZ, RZ, -R4 ;  /* 0x000000ffff067224 */ /* 0x000fe400078e0a04 */
[----:B------:R-:W-:Y:S01]  /*0af0*/  @P3 IMAD R0, R14, R12, R3 ;  /* 0x0000000c0e003224 */ /* 0x000fe200078e0203 */
[----:B------:R-:W-:Y:S01]  /*0b00*/  LOP3.LUT R5, R20, R5, RZ, 0xc0, !PT ;  /* 0x0000000514057212 */ /* 0x000fe200078ec0ff */
[----:B------:R-:W-:Y:S02]  /*0b10*/  IMAD R11, R10, R4, R11 ;  /* 0x000000040a0b7224 */ /* 0x000fe400078e020b */
[----:B0-----:R-:W-:-:S02]  /*0b20*/  IMAD R3, R6, R21, R32 ;  /* 0x0000001506037224 */ /* 0x001fc400078e0220 */
[----:B------:R-:W-:Y:S02]  /*0b30*/  IMAD R152, R11, R152, R0 ;  /* 0x000000980b987224 */ /* 0x000fe400078e0200 */
[----:B------:R-:W-:Y:S02]  /*0b40*/  IMAD R3, R3, R24, R5 ;  /* 0x0000001803037224 */ /* 0x000fe400078e0205 */
[----:B------:R-:W-:-:S03]  /*0b50*/  IMAD.MOV.U32 R0, RZ, RZ, 0x1 ;  /* 0x00000001ff007424 */ /* 0x000fc600078e00ff */
[----:B------:R-:W-:Y:S02]  /*0b60*/  SEL R153, R3, R152, !P3 ;  /* 0x0000009803997207 */ /* 0x000fe40005800000 */
[----:B------:R-:W-:-:S07]  /*0b70*/  SEL R152, R152, R3, !P3 ;  /* 0x0000000398987207 */ /* 0x000fce0005800000 */
.L_x_4:
[----:B------:R-:W-:-:S08]  /*0b80*/  NOP ;  /* 0x0000000000007918 */ /* 0x000fd00000000000 */
[----:B------:R-:W0:Y:S02]  /*0b90*/  USETMAXREG.TRY_ALLOC.CTAPOOL UP0, 0xe8 ;  /* 0x000000e8000079c8 */ /* 0x000e240008000600 */
[----:B0-----:R-:W-:-:S13]  /*0ba0*/  PLOP3.LUT P0, PT, PT, PT, UP0, 0x80, 0x0 ;  /* 0x000000000000781c */ /* 0x001fda0003f0f008 */
[----:B------:R-:W-:Y:S05]  /*0bb0*/  @!P0 BRA `(.L_x_4) ;  /* 0xfffffffc00f08947 */ /* 0x000fea000383ffff */
[----:B------:R-:W-:Y:S01]  /*0bc0*/  ULDC.64 UR4, c[0x0][0x598] ;  /* 0x0001660000047ab9 */ /* 0x000fe20000000a00 */
[----:B------:R-:W-:Y:S01]  /*0bd0*/  ULDC.64 UR36, c[0x0][0x208] ;  /* 0x0000820000247ab9 */ /* 0x000fe20000000a00 */
[----:B------:R-:W-:-:S04]  /*0be0*/  ISETP.NE.U32.AND P0, PT, RZ, UR4, PT ;  /* 0x00000004ff007c0c */ /* 0x000fc8000bf05070 */
[----:B------:R-:W-:-:S13]  /*0bf0*/  ISETP.NE.AND.EX P0, PT, RZ, UR5, PT, P0 ;  /* 0x00000005ff007c0c */ /* 0x000fda000bf05300 */
[----:B------:R-:W-:Y:S05]  /*0c00*/  @!P0 BRA `(.L_x_7) ;  /* 0x00000000001c8947 */ /* 0x000fea0003800000 */
[----:B------:R-:W0:Y:S02]  /*0c10*/  LDC.64 R4, c[0x0][0x598] ;  /* 0x00016600ff047b82 */ /* 0x000e240000000a00 */
[----:B0-----:R-:W2:Y:S02]  /*0c20*/  LDG.E.64 R4, desc[UR36][R4.64] ;  /* 0x0000002404047981 */ /* 0x001ea4000c1e1b00 */
[----:B--2---:R-:W-:-:S04]  /*0c30*/  ISETP.NE.U32.AND P0, PT, R4, RZ, PT ;  /* 0x000000ff0400720c */ /* 0x004fc80003f05070 */
[----:B------:R-:W-:-:S13]  /*0c40*/  ISETP.NE.AND.EX P0, PT, R5, RZ, PT, P0 ;  /* 0x000000ff0500720c */ /* 0x000fda0003f05300 */
[----:B------:R-:W-:Y:S05]  /*0c50*/  @!P0 BRA `(.L_x_7) ;  /* 0x0000000000088947 */ /* 0x000fea0003800000 */
[----:B------:R0:W5:Y:S01]  /*0c60*/  LD.E R154, desc[UR36][R4.64] ;  /* 0x00000024049a7980 */ /* 0x000162000c101900 */
[----:B------:R-:W-:Y:S05]  /*0c70*/  BRA `(.L_x_8) ;  /* 0x0000000000247947 */ /* 0x000fea0003800000 */
.L_x_7:
[----:B------:R-:W-:Y:S02]  /*0c80*/  ULDC.64 UR4, c[0x0][0x588] ;  /* 0x0001620000047ab9 */ /* 0x000fe40000000a00 */
[----:B------:R-:W-:-:S04]  /*0c90*/  ISETP.NE.U32.AND P0, PT, RZ, UR4, PT ;  /* 0x00000004ff007c0c */ /* 0x000fc8000bf05070 */
[----:B------:R-:W-:-:S13]  /*0ca0*/  ISETP.NE.AND.EX P0, PT, RZ, UR5, PT, P0 ;  /* 0x00000005ff007c0c */ /* 0x000fda000bf05300 */
[----:B------:R-:W-:Y:S05]  /*0cb0*/  @!P0 BRA `(.L_x_9) ;  /* 0x00000000000c8947 */ /* 0x000fea0003800000 */
[----:B------:R-:W0:Y:S02]  /*0cc0*/  LDC.64 R154, c[0x0][0x588] ;  /* 0x00016200ff9a7b82 */ /* 0x000e240000000a00 */
[----:B0-----:R1:W5:Y:S01]  /*0cd0*/  LDG.E R154, desc[UR36][R154.64] ;  /* 0x000000249a9a7981 */ /* 0x001362000c1e1900 */
[----:B------:R-:W-:Y:S05]  /*0ce0*/  BRA `(.L_x_8) ;  /* 0x0000000000087947 */ /* 0x000fea0003800000 */
.L_x_9:
[----:B------:R-:W-:Y:S02]  /*0cf0*/  ULDC UR4, c[0x0][0x580] ;  /* 0x0001600000047ab9 */ /* 0x000fe40000000800 */
[----:B------:R-:W-:-:S07]  /*0d00*/  IMAD.U32 R154, RZ, RZ, UR4 ;  /* 0x00000004ff9a7e24 */ /* 0x000fce000f8e00ff */
.L_x_8:
[----:B------:R-:W-:Y:S02]  /*0d10*/  ULDC.64 UR4, c[0x0][0x5a0] ;  /* 0x0001680000047ab9 */ /* 0x000fe40000000a00 */
[----:B------:R-:W-:-:S04]  /*0d20*/  ISETP.NE.U32.AND P0, PT, RZ, UR4, PT ;  /* 0x00000004ff007c0c */ /* 0x000fc8000bf05070 */
[----:B------:R-:W-:-:S13]  /*0d30*/  ISETP.NE.AND.EX P0, PT, RZ, UR5, PT, P0 ;  /* 0x00000005ff007c0c */ /* 0x000fda000bf05300 */
[----:B------:R-:W-:Y:S05]  /*0d40*/  @!P0 BRA `(.L_x_10) ;  /* 0x00000000001c8947 */ /* 0x000fea0003800000 */
[----:B0-----:R-:W0:Y:S02]  /*0d50*/  LDC.64 R4, c[0x0][0x5a0] ;  /* 0x00016800ff047b82 */ /* 0x001e240000000a00 */
[----:B0-----:R-:W2:Y:S02]  /*0d60*/  LDG.E.64 R4, desc[UR36][R4.64] ;  /* 0x0000002404047981 */ /* 0x001ea4000c1e1b00 */
[----:B--2---:R-:W-:-:S04]  /*0d70*/  ISETP.NE.U32.AND P0, PT, R4, RZ, PT ;  /* 0x000000ff0400720c */ /* 0x004fc80003f05070 */
[----:B------:R-:W-:-:S13]  /*0d80*/  ISETP.NE.AND.EX P0, PT, R5, RZ, PT, P0 ;  /* 0x000000ff0500720c */ /* 0x000fda0003f05300 */
[----:B------:R-:W-:Y:S05]  /*0d90*/  @!P0 BRA `(.L_x_10) ;  /* 0x0000000000088947 */ /* 0x000fea0003800000 */
[----:B-1----:R0:W5:Y:S01]  /*0da0*/  LD.E R155, desc[UR36][R4.64] ;  /* 0x00000024049b7980 */ /* 0x002162000c101900 */
[----:B------:R-:W-:Y:S05]  /*0db0*/  BRA `(.L_x_11) ;  /* 0x0000000000247947 */ /* 0x000fea0003800000 */
.L_x_10:
[----:B------:R-:W-:Y:S02]  /*0dc0*/  ULDC.64 UR4, c[0x0][0x590] ;  /* 0x0001640000047ab9 */ /* 0x000fe40000000a00 */
[----:B------:R-:W-:-:S04]  /*0dd0*/  ISETP.NE.U32.AND P0, PT, RZ, UR4, PT ;  /* 0x00000004ff007c0c */ /* 0x000fc8000bf05070 */
[----:B------:R-:W-:-:S13]  /*0de0*/  ISETP.NE.AND.EX P0, PT, RZ, UR5, PT, P0 ;  /* 0x00000005ff007c0c */ /* 0x000fda000bf05300 */
[----:B------:R-:W-:Y:S05]  /*0df0*/  @!P0 BRA `(.L_x_12) ;  /* 0x00000000000c8947 */ /* 0x000fea0003800000 */
[----:B0-----:R-:W1:Y:S02]  /*0e00*/  LDC.64 R4, c[0x0][0x590] ;  /* 0x00016400ff047b82 */ /* 0x001e640000000a00 */
[----:B-1----:R1:W5:Y:S01]  /*0e10*/  LDG.E R155, desc[UR36][R4.64] ;  /* 0x00000024049b7981 */ /* 0x002362000c1e1900 */
[----:B------:R-:W-:Y:S05]  /*0e20*/  BRA `(.L_x_11) ;  /* 0x0000000000087947 */ /* 0x000fea0003800000 */
.L_x_12:
[----:B------:R-:W-:Y:S02]  /*0e30*/  ULDC UR4, c[0x0][0x584] ;  /* 0x0001610000047ab9 */ /* 0x000fe40000000800 */
[----:B-1----:R-:W-:-:S07]  /*0e40*/  IMAD.U32 R155, RZ, RZ, UR4 ;  /* 0x00000004ff9b7e24 */ /* 0x002fce000f8e00ff */
.L_x_11:
[----:B------:R-:W-:-:S13]  /*0e50*/  LOP3.LUT P0, RZ, R0, 0xff, RZ, 0xc0, !PT ;  /* 0x000000ff00ff7812 */ /* 0x000fda000780c0ff */
[----:B------:R-:W-:Y:S05]  /*0e60*/  @!P0 EXIT ;  /* 0x000000000000894d */ /* 0x000fea0003800000 */
[----:B------:R-:W-:Y:S01]  /*0e70*/  ULDC UR4, c[0x0][0x28c] ;  /* 0x0000a30000047ab9 */ /* 0x000fe20000000800 */
[----:B------:R-:W-:Y:S01]  /*0e80*/  LOP3.LUT R164, R19, 0x1, RZ, 0xfc, !PT ;  /* 0x0000000113a47812 */ /* 0x000fe200078efcff */
[----:B------:R-:W-:Y:S01]  /*0e90*/  UIADD3 UR4, UR4, 0x7f, URZ ;  /* 0x0000007f04047890 */ /* 0x000fe2000fffe03f */
[----:B------:R-:W-:Y:S01]  /*0ea0*/  UMOV UR38, URZ ;  /* 0x0000003f00267c82 */ /* 0x000fe20008000000 */
[----:B------:R-:W-:Y:S02]  /*0eb0*/  UMOV UR39, URZ ;  /* 0x0000003f00277c82 */ /* 0x000fe40008000000 */
[----:B------:R-:W-:-:S04]  /*0ec0*/  USHF.R.S32.HI UR5, URZ, 0x1f, UR4 ;  /* 0x0000001f3f057899 */ /* 0x000fc80008011404 */
[----:B------:R-:W-:-:S04]  /*0ed0*/  ULEA.HI UR5, UR5, UR4, URZ, 0x7 ;  /* 0x0000000405057291 */ /* 0x000fc8000f8f383f */
[----:B------:R-:W-:-:S12]  /*0ee0*/  USHF.R.S32.HI UR40, URZ, 0x7, UR5 ;  /* 0x000000073f287899 */ /* 0x000fd80008011405 */
.L_x_284:
[----:B------:R-:W-:Y:S01]  /*0ef0*/  LOP3.LUT R0, R18, 0x80, RZ, 0xc0, !PT ;  /* 0x0000008012007812 */ /* 0x000fe200078ec0ff */
[----:B--2---:R-:W2:Y:S01]  /*0f00*/  S2UR UR7, SR_CgaCtaId ;  /* 0x00000000000779c3 */ /* 0x004ea20000008800 */
[----:B------:R-:W-:Y:S02]  /*0f10*/  UMOV UR6, 0x400 ;  /* 0x0000040000067882 */ /* 0x000fe40000000000 */
[----:B------:R-:W-:-:S06]  /*0f20*/  SHF.R.U32.HI R0, RZ, 0x7, R0 ;  /* 0x00000007ff007819 */ /* 0x000fcc0000011600 */
[----:B---3--:R-:W3:Y:S01]  /*0f30*/  SHFL.IDX PT, R0, R0, RZ, 0x1f ;  /* 0x00001fff00007589 */ /* 0x008ee200000e0000 */
[----:B--2---:R-:W-:Y:S01]  /*0f40*/  ULEA UR42, UR7, UR6, 0x18 ;  /* 0x00000006072a7291 */ /* 0x004fe2000f8ec03f */
[----:B---3--:R-:W-:-:S13]  /*0f50*/  R2UR UR4, R0 ;  /* 0x00000000000472ca */ /* 0x008fda00000e0000 */
[----:B------:R-:W-:-:S04]  /*0f60*/  ULEA.HI UR5, UR4, UR4, URZ, 0x1 ;  /* 0x0000000404057291 */ /* 0x000fc8000f8f083f */
[----:B------:R-:W-:-:S04]  /*0f70*/  ULOP3.LUT UR5, UR5, 0x7fffe, URZ, 0xc0, !UPT ;  /* 0x0007fffe05057892 */ /* 0x000fc8000f8ec03f */
[----:B------:R-:W-:-:S03]  /*0f80*/  UIADD3 UR5, UR4, -UR5, URZ ;  /* 0x8000000504057290 */ /* 0x000fc6000fffe03f */
[----:B------:R-:W-:Y:S01]  /*0f90*/  ULDC UR4, c[0x0][0x28c] ;  /* 0x0000a30000047ab9 */ /* 0x000fe20000000800 */
[----:B------:R-:W-:Y:S01]  /*0fa0*/  ULEA UR5, UR5, UR42, 0xd ;  /* 0x0000002a05057291 */ /* 0x000fe2000f8e683f */
[----:B------:R-:W-:-:S03]  /*0fb0*/  ISETP.LT.AND P0, PT, RZ, UR4, PT ;  /* 0x00000004ff007c0c */ /* 0x000fc6000bf01270 */
[----:B------:R-:W-:-:S04]  /*0fc0*/  UIADD3 UR5, UR5, 0x100, URZ ;  /* 0x0000010005057890 */ /* 0x000fc8000fffe03f */
[----:B------:R-:W-:-:S04]  /*0fd0*/  USHF.R.U32.HI UR5, URZ, 0x4, UR5 ;  /* 0x000000043f057899 */ /* 0x000fc80008011605 */
[----:B------:R-:W-:Y:S02]  /*0fe0*/  ULOP3.LUT UR41, UR5, 0x3fff, URZ, 0xc0, !UPT ;  /* 0x00003fff05297892 */ /* 0x000fe4000f8ec03f */
[----:B-1--45:R-:W-:Y:S10]  /*0ff0*/  @P0 BRA `(.L_x_13) ;  /* 0x0000000000400947 */ /* 0x032ff40003800000 */
[----:B------:R-:W-:Y:S01]  /*1000*/  MOV R0, 0x0 ;  /* 0x0000000000007802 */ /* 0x000fe20000000f00 */
[----:B------:R-:W-:Y:S01]  /*1010*/  ULDC.64 UR4, c[0x4][0x68] ;  /* 0x01001a0000047ab9 */ /* 0x000fe20000000a00 */
[----:B------:R-:W-:Y:S01]  /*1020*/  ULDC.64 UR6, c[0x4][0x8] ;  /* 0x0100020000067ab9 */ /* 0x000fe20000000a00 */
[----:B01----:R-:W-:Y:S01]  /*1030*/  IMAD.U32 R4, RZ, RZ, UR4 ;  /* 0x00000004ff047e24 */ /* 0x003fe2000f8e00ff */
[----:B------:R0:W1:Y:S01]  /*1040*/  LDC.64 R14, c[0x4][R0] ;  /* 0x01000000000e7b82 */ /* 0x0000620000000a00 */
[----:B------:R-:W-:Y:S01]  /*1050*/  IMAD.U32 R5, RZ, RZ, UR5 ;  /* 0x00000005ff057e24 */ /* 0x000fe2000f8e00ff */
[----:B------:R-:W-:Y:S01]  /*1060*/  ULDC.64 UR4, c[0x4][0x70] ;  /* 0x01001c0000047ab9 */ /* 0x000fe20000000a00 */
[----:B------:R-:W-:Y:S01]  /*1070*/  IMAD.U32 R10, RZ, RZ, UR6 ;  /* 0x00000006ff0a7e24 */ /* 0x000fe2000f8e00ff */
[----:B------:R-:W-:Y:S01]  /*1080*/  MOV R6, UR4 ;  /* 0x0000000400067c02 */ /* 0x000fe20008000f00 */
[----:B------:R-:W-:Y:S02]  /*1090*/  IMAD.U32 R7, RZ, RZ, UR5 ;  /* 0x00000005ff077e24 */ /* 0x000fe4000f8e00ff */
[----:B------:R-:W-:-:S02]  /*10a0*/  IMAD.U32 R11, RZ, RZ, UR7 ;  /* 0x00000007ff0b7e24 */ /* 0x000fc4000f8e00ff */
[----:B------:R-:W-:Y:S02]  /*10b0*/  IMAD.MOV.U32 R8, RZ, RZ, 0x1e1 ;  /* 0x000001e1ff087424 */ /* 0x000fe400078e00ff */
[----:B------:R-:W-:Y:S02]  /*10c0*/  IMAD.MOV.U32 R12, RZ, RZ, 0x1 ;  /* 0x00000001ff0c7424 */ /* 0x000fe400078e00ff */
[----:B0-----:R-:W-:-:S07]  /*10d0*/  IMAD.MOV.U32 R13, RZ, RZ, RZ ;  /* 0x000000ffff0d7224 */ /* 0x001fce00078e00ff */
[----:B------:R-:W-:-:S07]  /*10e0*/  LEPC R20, `(.L_x_13) ;  /* 0x000000001014794e */ /* 0x000fce0000000000 */
[----:B-1---5:R-:W-:Y:S05]  /*10f0*/  CALL.ABS.NOINC R14 ;  /* 0x000000000e007343 */ /* 0x022fea0003c00000 */
.L_x_13:
[----:B------:R-:W-:-:S13]  /*1100*/  ISETP.NE.AND P0, PT, R164, 0x3, PT ;  /* 0x00000003a400780c */ /* 0x000fda0003f05270 */
[----:B------:R-:W-:Y:S05]  /*1110*/  @!P0 BRA `(.L_x_14) ;  /* 0x0000000000048947 */ /* 0x000fea0003800000 */
[----:B------:R-:W-:Y:S01]  /*1120*/  BPT.TRAP 0x1 ;  /* 0x000000040000795c */ /* 0x000fe20000300000 */
.L_x_14:
[----:B------:R-:W-:Y:S01]  /*1130*/  IMAD.U32 R0, RZ, RZ, UR38 ;  /* 0x00000026ff007e24 */ /* 0x000fe2000f8e00ff */
[----:B------:R-:W-:-:S04]  /*1140*/  MOV R3, UR39 ;  /* 0x0000002700037c02 */ /* 0x000fc80008000f00 */
[----:B------:R-:W-:Y:S02]  /*1150*/  LEA R3, R3, UR42, 0x3 ;  /* 0x0000002a03037c11 */ /* 0x000fe4000f8e18ff */
[----:B------:R-:W-:-:S04]  /*1160*/  SHF.L.U32 R0, R0, 0x1f, RZ ;  /* 0x0000001f00007819 */ /* 0x000fc800000006ff */
[----:B------:R2:W3:Y:S01]  /*1170*/  SYNCS.PHASECHK.TRANS64.TRYWAIT P1, [R3+URZ], R0 ;  /* 0x00000000030075a7 */ /* 0x0004e2000802017f */
[----:B------:R-:W-:Y:S05]  /*1180*/  @!P0 BRA `(.L_x_15) ;  /* 0x0000000000048947 */ /* 0x000fea0003800000 */
[----:B------:R-:W-:Y:S01]  /*1190*/  BPT.TRAP 0x1 ;  /* 0x000000040000795c */ /* 0x000fe20000300000 */
.L_x_15:
[----:B---3--:R-:W-:Y:S05]  /*11a0*/  @P1 BRA `(.L_x_16) ;  /* 0x0000000000081947 */ /* 0x008fea0003800000 */
[----:B------:R-:W3:Y:S02]  /*11b0*/  SYNCS.PHASECHK.TRANS64.TRYWAIT P1, [R3+URZ], R0 ;  /* 0x00000000030075a7 */ /* 0x000ee4000802017f */
[----:B---3--:R-:W-:Y:S05]  /*11c0*/  @!P1 BRA `(.L_x_17) ;  /* 0x000000b400709947 */ /* 0x008fea0003800000 */
.L_x_16:
[----:B------:R-:W-:-:S04]  /*11d0*/  UISETP.LT.AND UP0, UPT, UR40, 0x1, UPT ;  /* 0x000000012800788c */ /* 0x000fc8000bf01270 */
[----:B------:R-:W-:-:S04]  /*11e0*/  USEL UR4, UR40, 0x1, UP0 ;  /* 0x0000000128047887 */ /* 0x000fc80008000000 */
[----:B------:R-:W-:-:S06]  /*11f0*/  UIADD3 UR4, UR40, -UR4, URZ ;  /* 0x8000000428047290 */ /* 0x000fcc000fffe03f */
[----:B--23--:R-:W-:Y:S01]  /*1200*/  IMAD.U32 R0, RZ, RZ, UR4 ;  /* 0x00000004ff007e24 */ /* 0x00cfe2000f8e00ff */
[----:B------:R-:W-:Y:S05]  /*1210*/  WARPSYNC.ALL ;  /* 0x0000000000007948 */ /* 0x000fea0003800000 */
[----:B------:R-:W-:Y:S01]  /*1220*/  ISETP.GE.AND P1, PT, R0, 0x1, PT ;  /* 0x000000010000780c */ /* 0x000fe20003f26270 */
[----:B------:R-:W-:Y:S01]  /*1230*/  UIADD3 UR4, UR42, 0x20100, URZ ;  /* 0x000201002a047890 */ /* 0x000fe2000fffe03f */
[----:B------:R-:W-:Y:S01]  /*1240*/  WARPGROUP.ARRIVE ;  /* 0x00000000000079c5 */ /* 0x000fe20000000000 */
[----:B------:R-:W-:Y:S01]  /*1250*/  UMOV UR9, 0x40000040 ;  /* 0x4000004000097882 */ /* 0x000fe20000000000 */
[----:B------:R-:W-:Y:S01]  /*1260*/  UMOV UR11, 0x40000040 ;  /* 0x40000040000b7882 */ /* 0x000fe20000000000 */
[----:B------:R-:W-:Y:S01]  /*1270*/  USHF.R.U32.HI UR4, URZ, 0x4, UR4 ;  /* 0x000000043f047899 */ /* 0x000fe20008011604 */
[----:B------:R-:W-:Y:S01]  /*1280*/  UMOV UR15, UR11 ;  /* 0x0000000b000f7c82 */ /* 0x000fe20008000000 */
[----:B------:R-:W-:-:S02]  /*1290*/  UMOV UR13, 0x40000040 ;  /* 0x40000040000d7882 */ /* 0x000fc40000000000 */
[----:B------:R-:W-:Y:S02]  /*12a0*/  ULOP3.LUT UR5, UR4, 0x3fff, URZ, 0xc0, !UPT ;  /* 0x00003fff04057892 */ /* 0x000fe4000f8ec03f */
[----:B------:R-:W-:Y:S02]  /*12b0*/  ULOP3.LUT UR4, UR41, 0x10000, URZ, 0xfc, !UPT ;  /* 0x0001000029047892 */ /* 0x000fe4000f8efc3f */
[----:B------:R-:W-:Y:S02]  /*12c0*/  ULOP3.LUT UR5, UR5, 0x10000, URZ, 0xfc, !UPT ;  /* 0x0001000005057892 */ /* 0x000fe4000f8efc3f */
[----:B------:R-:W-:Y:S02]  /*12d0*/  ULEA UR8, UR39, UR4, 0xc ;  /* 0x0000000427087291 */ /* 0x000fe4000f8e603f */
[----:B------:R-:W-:Y:S02]  /*12e0*/  ULEA UR6, UR39, UR5, 0xb ;  /* 0x0000000527067291 */ /* 0x000fe4000f8e583f */
[----:B------:R-:W-:-:S05]  /*12f0*/  UIADD3 UR12, UR8, 0x400, URZ ;  /* 0x00000400080c7890 */ /* 0x000fca000fffe03f */
[----:B------:R-:W-:Y:S02]  /*1300*/  UMOV UR10, UR6 ;  /* 0x00000006000a7c82 */ /* 0x000fe40008000000 */
[----:B------:R-:W-:Y:S01]  /*1310*/  HGMMA.64x128x16.F32 R88, gdesc[UR8], RZ, !UPT, gsb0 ;  /* 0x01e00000085879f0 */ /* 0x000fe2000c0008ff */
[----:B------:R-:W-:Y:S02]  /*1320*/  UMOV UR14, UR10 ;  /* 0x0000000a000e7c82 */ /* 0x000fe40008000000 */
[----:B------:R-:W-:Y:S02]  /*1330*/  WARPGROUP.DEPBAR.LE gsb0, 0x0 ;  /* 0x00008000000079c5 */ /* 0x000fe40000010000 */
[----:B------:R-:W-:-:S07]  /*1340*/  WARPGROUP.ARRIVE ;  /* 0x00000000000079c5 */ /* 0x000fce0000000000 */
[----:B------:R-:W-:Y:S01]  /*1350*/  HGMMA.64x128x16.F32 R24, gdesc[UR12], RZ, !UPT, gsb0 ;  /* 0x01e000000c1879f0 */ /* 0x000fe2000c0008ff */
[----:B------:R-:W-:Y:S02]  /*1360*/  UIADD3 UR12, UR8, 0x2, URZ ;  /* 0x00000002080c7890 */ /* 0x000fe4000fffe03f */
[----:B------:R-:W-:Y:S01]  /*1370*/  UIADD3 UR14, UR6, 0x2, URZ ;  /* 0x00000002060e7890 */ /* 0x000fe2000fffe03f */
[----:B------:R-:W-:Y:S01]  /*1380*/  UMOV UR13, 0x40000040 ;  /* 0x40000040000d7882 */ /* 0x000fe20000000000 */
[----:B------:R-:W-:Y:S01]  /*1390*/  UMOV UR15, 0x40000040 ;  /* 0x40000040000f7882 */ /* 0x000fe20000000000 */
[----:B------:R-:W-:Y:S02]  /*13a0*/  WARPGROUP.DEPBAR.LE gsb0, 0x0 ;  /* 0x00008000000079c5 */ /* 0x000fe40000010000 */
[----:B------:R-:W-:-:S06]  /*13b0*/  WARPGROUP.ARRIVE ;  /* 0x00000000000079c5 */ /* 0x000fcc0000000000 */
[----:B------:R-:W-:Y:S01]  /*13c0*/  HGMMA.64x128x16.F32 R88, gdesc[UR12], R88, gsb0 ;  /* 0x01e000000c5879f0 */ /* 0x000fe20008000858 */
[----:B------:R-:W-:Y:S01]  /*13d0*/  UIADD3 UR12, UR8, 0x402, URZ ;  /* 0x00000402080c7890 */ /* 0x000fe2000fffe03f */
[----:B------:R-:W-:Y:S01]  /*13e0*/  UMOV UR13, 0x40000040 ;  /* 0x40000040000d7882 */ /* 0x000fe20000000000 */
[----:B------:R-:W-:Y:S02]  /*13f0*/  WARPGROUP.DEPBAR.LE gsb0, 0x0 ;  /* 0x00008000000079c5 */ /* 0x000fe40000010000 */
[----:B------:R-:W-:-:S07]  /*1400*/  WARPGROUP.ARRIVE ;  /* 0x00000000000079c5 */ /* 0x000fce0000000000 */
[----:B------:R-:W-:Y:S01]  /*1410*/  HGMMA.64x128x16.F32 R24, gdesc[UR12], R24, gsb0 ;  /* 0x01e000000c1879f0 */ /* 0x000fe20008000818 */
        /* <DEDUP_REMOVED lines=71> */
[----:B------:R-:W-:Y:S03]  /*1890*/  HGMMA.64x128x16.F32 R24, gdesc[UR12], R24, gsb0 ;  /* 0x01e000000c1879f0 */ /* 0x000fe60008000818 */
[----:B------:R-:W-:Y:S02]  /*18a0*/  WARPGROUP.DEPBAR.LE gsb0, 0x0 ;  /* 0x00008000000079c5 */ /* 0x000fe40000010000 */
[----:B------:R-:W-:Y:S05]  /*18b0*/  @!P1 BRA `(.L_x_18) ;  /* 0x00000008002c9947 */ /* 0x000fea0003800000 */
[----:B------:R-:W-:-:S04]  /*18c0*/  UIADD3 UR6, UR39, 0x1, URZ ;  /* 0x0000000127067890 */ /* 0x000fc8000fffe03f */
[----:B------:R-:W-:-:S04]  /*18d0*/  UISETP.NE.AND UP0, UPT, UR6, 0x2, UPT ;  /* 0x000000020600788c */ /* 0x000fc8000bf05270 */
[----:B------:R-:W-:Y:S02]  /*18e0*/  USEL UR7, URZ, 0x1, UP0 ;  /* 0x000000013f077887 */ /* 0x000fe40008000000 */
[----:B------:R-:W-:Y:S02]  /*18f0*/  USEL UR6, UR6, URZ, UP0 ;  /* 0x0000003f06067287 */ /* 0x000fe40008000000 */
[----:B------:R-:W-:-:S06]  /*1900*/  ULOP3.LUT UR7, UR38, UR7, URZ, 0x3c, !UPT ;  /* 0x0000000726077292 */ /* 0x000fcc000f8e3c3f */
[----:B01----:R-:W-:Y:S01]  /*1910*/  IMAD.U32 R5, RZ, RZ, UR7 ;  /* 0x00000007ff057e24 */ /* 0x003fe2000f8e00ff */
[----:B------:R-:W-:-:S06]  /*1920*/  UMOV UR7, UR39 ;  /* 0x0000002700077c82 */ /* 0x000fcc0008000000 */
.L_x_25:
[----:B01----:R-:W-:Y:S05]  /*1930*/  @!P0 BRA `(.L_x_19) ;  /* 0x0000000000048947 */ /* 0x003fea0003800000 */
[----:B------:R-:W-:Y:S01]  /*1940*/  BPT.TRAP 0x1 ;  /* 0x000000040000795c */ /* 0x000fe20000300000 */
.L_x_19:
[----:B------:R-:W0:Y:S01]  /*1950*/  S2UR UR9, SR_CgaCtaId ;  /* 0x00000000000979c3 */ /* 0x000e220000008800 */
[----:B------:R-:W-:Y:S01]  /*1960*/  UMOV UR8, 0x400 ;  /* 0x0000040000087882 */ /* 0x000fe20000000000 */
[----:B------:R-:W-:Y:S01]  /*1970*/  SHF.L.U32 R3, R5, 0x1f, RZ ;  /* 0x0000001f05037819 */ /* 0x000fe200000006ff */
[----:B0-----:R-:W-:-:S04]  /*1980*/  ULEA UR8, UR9, UR8, 0x18 ;  /* 0x0000000809087291 */ /* 0x001fc8000f8ec03f */
[----:B------:R-:W-:-:S09]  /*1990*/  ULEA UR9, UR6, UR8, 0x3 ;  /* 0x0000000806097291 */ /* 0x000fd2000f8e183f */
[----:B------:R0:W1:Y:S01]  /*19a0*/  SYNCS.PHASECHK.TRANS64.TRYWAIT P1, [UR9], R3 ;  /* 0x00000003ff0075a7 */ /* 0x0000620008020149 */
[----:B------:R-:W-:Y:S05]  /*19b0*/  @!P0 BRA `(.L_x_20) ;  /* 0x0000000000048947 */ /* 0x000fea0003800000 */
[----:B------:R-:W-:Y:S01]  /*19c0*/  BPT.TRAP 0x1 ;  /* 0x000000040000795c */ /* 0x000fe20000300000 */
.L_x_20:
[----:B-1----:R-:W-:Y:S05]  /*19d0*/  @P1 BRA `(.L_x_21) ;  /* 0x0000000000081947 */ /* 0x002fea0003800000 */
[----:B------:R-:W1:Y:S02]  /*19e0*/  SYNCS.PHASECHK.TRANS64.TRYWAIT P1, [UR9], R3 ;  /* 0x00000003ff0075a7 */ /* 0x000e640008020149 */
[----:B-1----:R-:W-:Y:S05]  /*19f0*/  @!P1 BRA `(.L_x_22) ;  /* 0x000000ac00789947 */ /* 0x002fea0003800000 */
.L_x_21:
[----:B------:R-:W-:Y:S01]  /*1a00*/  ULEA UR12, UR6, UR4, 0xc ;  /* 0x00000004060c7291 */ /* 0x000fe2000f8e603f */
[----:B------:R-:W-:Y:S01]  /*1a10*/  WARPGROUP.ARRIVE ;  /* 0x00000000000079c5 */ /* 0x000fe20000000000 */
[----:B------:R-:W-:Y:S01]  /*1a20*/  ULEA UR10, UR6, UR5, 0xb ;  /* 0x00000005060a7291 */ /* 0x000fe2000f8e583f */
[----:B------:R-:W-:Y:S01]  /*1a30*/  UMOV UR13, 0x40000040 ;  /* 0x40000040000d7882 */ /* 0x000fe20000000000 */
[----:B------:R-:W-:Y:S01]  /*1a40*/  UMOV UR15, 0x40000040 ;  /* 0x40000040000f7882 */ /* 0x000fe20000000000 */
[----:B------:R-:W-:Y:S01]  /*1a50*/  UIADD3 UR16, UR12, 0x400, URZ ;  /* 0x000004000c107890 */ /* 0x000fe2000fffe03f */
[----:B------:R-:W-:-:S03]  /*1a60*/  UMOV UR19, UR15 ;  /* 0x0000000f00137c82 */ /* 0x000fc60008000000 */
[----:B------:R-:W-:Y:S01]  /*1a70*/  UMOV UR14, UR10 ;  /* 0x0000000a000e7c82 */ /* 0x000fe20008000000 */
[----:B------:R-:W-:Y:S01]  /*1a80*/  UMOV UR17, 0x40000040 ;  /* 0x4000004000117882 */ /* 0x000fe20000000000 */
[----:B------:R-:W-:Y:S01]  /*1a90*/  HGMMA.64x128x16.F32 R88, gdesc[UR12], R88, gsb0 ;  /* 0x01e000000c5879f0 */ /* 0x000fe20008000858 */
[----:B------:R-:W-:Y:S02]  /*1aa0*/  UMOV UR18, UR14 ;  /* 0x0000000e00127c82 */ /* 0x000fe40008000000 */
        /* <DEDUP_REMOVED lines=89> */
[----:B------:R-:W-:Y:S01]  /*2040*/  BPT.TRAP 0x1 ;  /* 0x000000040000795c */ /* 0x000fe20000300000 */
.L_x_23:
[----:B------:R-:W-:Y:S01]  /*2050*/  ULEA UR8, UR7, UR8, 0x3 ;  /* 0x0000000807087291 */ /* 0x000fe2000f8e183f */
[----:B------:R-:W-:-:S03]  /*2060*/  ISETP.GT.U32.AND P1, PT, R19, 0x1, PT ;  /* 0x000000011300780c */ /* 0x000fc60003f24070 */
[----:B------:R-:W-:-:S04]  /*2070*/  UIADD3 UR8, UR8, 0x10, URZ ;  /* 0x0000001008087890 */ /* 0x000fc8000fffe03f */
[----:B------:R-:W-:-:S09]  /*2080*/  UPRMT UR8, URZ, 0x654, UR8 ;  /* 0x000006543f087896 */ /* 0x000fd20008000008 */
[----:B------:R-:W-:Y:S01]  /*2090*/  SYNCS.ARRIVE.TRANS64.RED.A1T0 RZ, [UR8], RZ ;  /* 0x000000ffffff79a7 */ /* 0x000fe20008100408 */
[----:B------:R-:W-:Y:S05]  /*20a0*/  @P1 BRA `(.L_x_24) ;  /* 0x0000000000041947 */ /* 0x000fea0003800000 */
[----:B------:R-:W-:Y:S01]  /*20b0*/  BPT.TRAP 0x1 ;  /* 0x000000040000795c */ /* 0x000fe20000300000 */
.L_x_24:
[----:B------:R-:W-:Y:S01]  /*20c0*/  UIADD3 UR6, UR6, 0x1, URZ ;  /* 0x0000000106067890 */ /* 0x000fe2000fffe03f */
[C---:B------:R-:W-:Y:S01]  /*20d0*/  ISETP.GT.AND P1, PT, R0.reuse, 0x1, PT ;  /* 0x000000010000780c */ /* 0x040fe20003f24270 */
[----:B------:R-:W-:Y:S01]  /*20e0*/  UIADD3 UR7, UR7, 0x1, URZ ;  /* 0x0000000107077890 */ /* 0x000fe2000fffe03f */
[----:B------:R-:W-:Y:S01]  /*20f0*/  VIADD R0, R0, 0xffffffff ;  /* 0xffffffff00007836 */ /* 0x000fe20000000000 */
[----:B------:R-:W-:Y:S02]  /*2100*/  UISETP.NE.AND UP0, UPT, UR6, 0x2, UPT ;  /* 0x000000020600788c */ /* 0x000fe4000bf05270 */
[----:B------:R-:W-:Y:S02]  /*2110*/  UISETP.NE.AND UP1, UPT, UR7, 0x2, UPT ;  /* 0x000000020700788c */ /* 0x000fe4000bf25270 */
[----:B------:R-:W-:Y:S02]  /*2120*/  USEL UR8, URZ, 0x1, UP0 ;  /* 0x000000013f087887 */ /* 0x000fe40008000000 */
[----:B------:R-:W-:-:S02]  /*2130*/  USEL UR6, UR6, URZ, UP0 ;  /* 0x0000003f06067287 */ /* 0x000fc40008000000 */
[----:B------:R-:W-:Y:S02]  /*2140*/  USEL UR7, UR7, URZ, UP1 ;  /* 0x0000003f07077287 */ /* 0x000fe40008800000 */
[----:B------:R-:W-:Y:S01]  /*2150*/  LOP3.LUT R5, R5, UR8, RZ, 0x3c, !PT ;  /* 0x0000000805057c12 */ /* 0x000fe2000f8e3cff */
[----:B------:R-:W-:Y:S09]  /*2160*/  @P1 BRA `(.L_x_25) ;  /* 0xfffffff400f01947 */ /* 0x000ff2000383ffff */
.L_x_18:
[----:B------:R-:W2:Y:S02]  /*2170*/  LDC R0, c[0x0][0x28c] ;  /* 0x0000a300ff007b82 */ /* 0x000ea40000000800 */
[----:B--2---:R-:W-:-:S13]  /*2180*/  ISETP.GE.AND P1, PT, R0, 0x1, PT ;  /* 0x000000010000780c */ /* 0x004fda0003f26270 */
[----:B------:R-:W-:Y:S05]  /*2190*/  @!P1 BRA `(.L_x_26) ;  /* 0x0000000000409947 */ /* 0x000fea0003800000 */
[----:B------:R-:W-:Y:S05]  /*21a0*/  @!P0 BRA `(.L_x_27) ;  /* 0x0000000000048947 */ /* 0x000fea0003800000 */
[----:B------:R-:W-:Y:S01]  /*21b0*/  BPT.TRAP 0x1 ;  /* 0x000000040000795c */ /* 0x000fe20000300000 */
.L_x_27:
[----:B------:R-:W2:Y:S01]  /*21c0*/  S2UR UR6, SR_CgaCtaId ;  /* 0x00000000000679c3 */ /* 0x000ea20000008800 */
[----:B------:R-:W-:Y:S01]  /*21d0*/  UISETP.LT.AND UP0, UPT, UR40, 0x1, UPT ;  /* 0x000000012800788c */ /* 0x000fe2000bf01270 */
[----:B------:R-:W-:Y:S01]  /*21e0*/  ISETP.GT.U32.AND P0, PT, R19, 0x1, PT ;  /* 0x000000011300780c */ /* 0x000fe20003f04070 */
[----:B------:R-:W-:Y:S02]  /*21f0*/  UMOV UR5, 0x400 ;  /* 0x0000040000057882 */ /* 0x000fe40000000000 */
[----:B------:R-:W-:-:S04]  /*2200*/  USEL UR4, UR40, 0x1, UP0 ;  /* 0x0000000128047887 */ /* 0x000fc80008000000 */
[----:B------:R-:W-:-:S04]  /*2210*/  UIADD3 UR4, UR39, UR40, -UR4 ;  /* 0x0000002827047290 */ /* 0x000fc8000fffe804 */
[----:B------:R-:W-:-:S04]  /*2220*/  USHF.L.U32 UR4, UR4, 0x3, URZ ;  /* 0x0000000304047899 */ /* 0x000fc8000800063f */
[----:B------:R-:W-:Y:S02]  /*2230*/  ULOP3.LUT UR4, UR4, 0x8, URZ, 0xc0, !UPT ;  /* 0x0000000804047892 */ /* 0x000fe4000f8ec03f */
[----:B--2---:R-:W-:-:S04]  /*2240*/  ULEA UR5, UR6, UR5, 0x18 ;  /* 0x0000000506057291 */ /* 0x004fc8000f8ec03f */
[----:B------:R-:W-:-:S04]  /*2250*/  UIADD3 UR4, UR5, 0x10, UR4 ;  /* 0x0000001005047890 */ /* 0x000fc8000fffe004 */
[----:B------:R-:W-:-:S09]  /*2260*/  UPRMT UR4, URZ, 0x654, UR4 ;  /* 0x000006543f047896 */ /* 0x000fd20008000004 */
[----:B------:R-:W-:Y:S01]  /*2270*/  SYNCS.ARRIVE.TRANS64.RED.A1T0 RZ, [UR4], RZ ;  /* 0x000000ffffff79a7 */ /* 0x000fe20008100404 */
[----:B------:R-:W-:Y:S05]  /*2280*/  @P0 BRA `(.L_x_26) ;  /* 0x0000000000040947 */ /* 0x000fea0003800000 */
[----:B------:R-:W-:Y:S01]  /*2290*/  BPT.TRAP 0x1 ;  /* 0x000000040000795c */ /* 0x000fe20000300000 */
.L_x_26:
[----:B------:R-:W2:Y:S01]  /*22a0*/  LDC R6, c[0x0][0x288] ;  /* 0x0000a200ff067b82 */ /* 0x000ea20000000800 */
[----:B01----:R-:W-:Y:S01]  /*22b0*/  LOP3.LUT R4, R18, 0x60, RZ, 0xc0, !PT ;  /* 0x0000006012047812 */ /* 0x003fe200078ec0ff */
[----:B------:R-:W-:Y:S01]  /*22c0*/  UIADD3 UR39, UR40, UR39, URZ ;  /* 0x0000002728277290 */ /* 0x000fe2000fffe03f */
[----:B------:R-:W-:Y:S01]  /*22d0*/  LOP3.LUT R0, R22, 0x1, RZ, 0xc0, !PT ;  /* 0x0000000116007812 */ /* 0x000fe200078ec0ff */
[----:B------:R-:W-:Y:S01]  /*22e0*/  IMAD.SHL.U32 R13, R153, 0x80, RZ ;  /* 0x00000080990d7824 */ /* 0x000fe200078e00ff */
[----:B------:R-:W-:Y:S01]  /*22f0*/  SHF.R.U32.HI R3, RZ, 0x2, R18 ;  /* 0x00000002ff037819 */ /* 0x000fe20000011612 */
[----:B------:R-:W-:Y:S01]  /*2300*/  USHF.R.U32.HI UR4, URZ, 0x1, UR39 ;  /* 0x000000013f047899 */ /* 0x000fe20008011627 */
[----:B------:R-:W-:Y:S01]  /*2310*/  SHF.R.U32.HI R10, RZ, 0x1, R4 ;  /* 0x00000001ff0a7819 */ /* 0x000fe20000011604 */
[----:B------:R-:W-:Y:S01]  /*2320*/  IMAD.SHL.U32 R4, R0, 0x40, RZ ;  /* 0x0000004000047824 */ /* 0x000fe200078e00ff */
[----:B------:R-:W-:Y:S01]  /*2330*/  LOP3.LUT R3, R3, 0x7, RZ, 0xc0, !PT ;  /* 0x0000000703037812 */ /* 0x000fe200078ec0ff */
[----:B------:R-:W-:Y:S01]  /*2340*/  IMAD.SHL.U32 R15, R152, 0x100, RZ ;  /* 0x00000100980f7824 */ /* 0x000fe200078e00ff */
[----:B------:R-:W-:Y:S01]  /*2350*/  ULOP3.LUT UR4, UR4, 0x1, URZ, 0xc0, !UPT ;  /* 0x0000000104047892 */ /* 0x000fe2000f8ec03f */
[----:B------:R-:W-:Y:S01]  /*2360*/  SHF.R.S32.HI R21, RZ, 0x1f, R23 ;  /* 0x0000001fff157819 */ /* 0x000fe20000011417 */
[----:B------:R-:W-:Y:S01]  /*2370*/  ULDC UR8, c[0x0][0x284] ;  /* 0x0000a10000087ab9 */ /* 0x000fe20000000800 */
[--C-:B------:R-:W-:Y:S01]  /*2380*/  IADD3 R5, RZ, -R10, -R3.reuse ;  /* 0x8000000aff057210 */ /* 0x100fe20007ffe803 */
[----:B------:R-:W-:Y:S01]  /*2390*/  UISETP.GT.U32.AND UP1, UPT, UR39, 0x1, UPT ;  /* 0x000000012700788c */ /* 0x000fe2000bf24070 */
[----:B------:R-:W-:Y:S01]  /*23a0*/  LOP3.LUT R3, R4, 0x40, R3, 0xe2, !PT ;  /* 0x0000004004037812 */ /* 0x000fe200078ee203 */
[----:B------:R-:W-:Y:S01]  /*23b0*/  UISETP.NE.U32.AND UP0, UPT, UR4, 0x1, UPT ;  /* 0x000000010400788c */ /* 0x000fe2000bf05070 */
[----:B------:R-:W-:Y:S01]  /*23c0*/  LOP3.LUT R4, R18, 0x3, RZ, 0xc0, !PT ;  /* 0x0000000312047812 */ /* 0x000fe200078ec0ff */
[----:B------:R-:W-:Y:S01]  /*23d0*/  ULDC.64 UR6, c[0x0][0x5d0] ;  /* 0x0001740000067ab9 */ /* 0x000fe20000000a00 */
[----:B------:R-:W-:Y:S01]  /*23e0*/  UISETP.LT.U32.AND UP1, UPT, UR40, 0x2, UP1 ;  /* 0x000000022800788c */ /* 0x000fe20008f21070 */
[----:B------:R-:W-:Y:S01]  /*23f0*/  IMAD.WIDE R8, R152, 0x100, RZ ;  /* 0x0000010098087825 */ /* 0x000fe200078e02ff */
[----:B------:R-:W-:Y:S01]  /*2400*/  UISETP.GT.U32.AND UP0, UPT, UR40, 0x1, !UP0 ;  /* 0x000000012800788c */ /* 0x000fe2000c704070 */
[----:B--2---:R-:W-:-:S02]  /*2410*/  ISETP.GE.AND P0, PT, R13, R6, PT ;  /* 0x000000060d00720c */ /* 0x004fc40003f06270 */
[----:B------:R-:W-:Y:S01]  /*2420*/  IMAD R12, R4, -0x2, R6 ;  /* 0xfffffffe040c7824 */ /* 0x000fe200078e0206 */
[----:B------:R-:W-:Y:S01]  /*2430*/  SHF.L.U32 R6, R18, 0x1, RZ ;  /* 0x0000000112067819 */ /* 0x000fe200000006ff */
[----:B------:R-:W-:Y:S01]  /*2440*/  IMAD R4, R21, UR6, RZ ;  /* 0x0000000615047c24 */ /* 0x000fe2000f8e02ff */
[----:B------:R-:W-:Y:S01]  /*2450*/  ISETP.GE.OR P0, PT, R15, UR8, P0 ;  /* 0x000000080f007c0c */ /* 0x000fe20008706670 */
[----:B------:R-:W-:Y:S01]  /*2460*/  IMAD R0, R0, -0x40, R5 ;  /* 0xffffffc000007824 */ /* 0x000fe200078e0205 */
[----:B------:R-:W-:Y:S01]  /*2470*/  LOP3.LUT R6, R13, 0x6, R6, 0xf8, !PT ;  /* 0x000000060d067812 */ /* 0x000fe200078ef806 */
[----:B------:R-:W-:Y:S01]  /*2480*/  USEL UR5, URZ, 0x1, !UP1 ;  /* 0x000000013f057887 */ /* 0x000fe2000c800000 */
[----:B------:R-:W-:Y:S01]  /*2490*/  IMAD R11, R23, UR7, R4 ;  /* 0x00000007170b7c24 */ /* 0x000fe2000f8e0204 */
[----:B------:R-:W-:Y:S01]  /*24a0*/  USEL UR4, URZ, 0x1, !UP0 ;  /* 0x000000013f047887 */ /* 0x000fe2000c000000 */
[----:B------:R-:W-:Y:S01]  /*24b0*/  SHF.R.S32.HI R7, RZ, 0x1f, R6 ;  /* 0x0000001fff077819 */ /* 0x000fe20000011406 */
[----:B------:R-:W-:Y:S01]  /*24c0*/  ULOP3.LUT UR39, UR39, 0x1, URZ, 0xc0, !UPT ;  /* 0x0000000127277892 */ /* 0x000fe2000f8ec03f */
[----:B------:R-:W-:Y:S01]  /*24d0*/  LOP3.LUT R153, R8, R3, R10, 0xfe, !PT ;  /* 0x0000000308997212 */ /* 0x000fe200078efe0a */
[----:B------:R-:W-:Y:S01]  /*24e0*/  ULOP3.LUT UR38, UR4, UR38, UR5, 0x96, !UPT ;  /* 0x0000002604267292 */ /* 0x000fe2000f8e9605 */
[----:B------:R-:W-:Y:S01]  /*24f0*/  IADD3 R3, -R15, UR8, R0 ;  /* 0x000000080f037c10 */ /* 0x000fe2000fffe100 */
[----:B------:R-:W-:-:S04]  /*2500*/  IMAD.WIDE.U32 R4, R23, UR6, R6 ;  /* 0x0000000617047c25 */ /* 0x000fc8000f8e0006 */
[----:B------:R-:W-:Y:S02]  /*2510*/  IMAD.IADD R11, R5, 0x1, R11 ;  /* 0x00000001050b7824 */ /* 0x000fe400078e020b */
[----:B------:R-:W-:Y:S02]  /*2520*/  IMAD.IADD R0, R12, 0x1, -R13 ;  /* 0x000000010c007824 */ /* 0x000fe400078e0a0d */
[----:B------:R-:W-:Y:S02]  /*2530*/  IMAD.MOV.U32 R152, RZ, RZ, -0x1 ;  /* 0xffffffffff987424 */ /* 0x000fe400078e00ff */
[----:B------:R-:W-:Y:S01]  /*2540*/  IMAD.MOV.U32 R10, RZ, RZ, R4 ;  /* 0x000000ffff0a7224 */ /* 0x000fe200078e0004 */
[----:B------:R-:W-:Y:S06]  /*2550*/  @P0 BRA `(.L_x_28) ;  /* 0x00000084006c0947 */ /* 0x000fec0003800000 */
[----:B------:R-:W0:Y:S01]  /*2560*/  LDC.64 R4, c[0x0][0x5c8] ;  /* 0x00017200ff047b82 */ /* 0x000e220000000a00 */
[----:B-----5:R-:W-:Y:S01]  /*2570*/  FSETP.NEU.AND P0, PT, R155, RZ, PT ;  /* 0x000000ff9b00720b */ /* 0x020fe20003f0d000 */
[----:B------:R-:W-:Y:S01]  /*2580*/  BSSY B0, `(.L_x_28) ;  /* 0x0000858000007945 */ /* 0x000fe20003800000 */
[----:B------:R-:W-:-:S04]  /*2590*/  ISETP.GT.AND P3, PT, R3, RZ, PT ;  /* 0x000000ff0300720c */ /* 0x000fc80003f64270 */
[----:B------:R-:W-:Y:S01]  /*25a0*/  ISETP.GT.AND P1, PT, R0, RZ, P3 ;  /* 0x000000ff0000720c */ /* 0x000fe20001f24270 */
[-C--:B0-----:R-:W-:Y:S02]  /*25b0*/  IMAD R12, R9, R4.reuse, RZ ;  /* 0x00000004090c7224 */ /* 0x081fe400078e02ff */
[----:B------:R-:W-:-:S04]  /*25c0*/  IMAD.WIDE.U32 R166, R153, R4, R10 ;  /* 0x0000000499a67225 */ /* 0x000fc800078e000a */
[----:B------:R-:W-:-:S04]  /*25d0*/  IMAD R11, R153, R5, R12 ;  /* 0x00000005990b7224 */ /* 0x000fc800078e020c */
[----:B------:R-:W-:Y:S01]  /*25e0*/  IMAD.IADD R169, R167, 0x1, R11 ;  /* 0x00000001a7a97824 */ /* 0x000fe200078e020b */
[----:B------:R-:W-:Y:S06]  /*25f0*/  @!P0 BRA `(.L_x_29) ;  /* 0x00000060000c8947 */ /* 0x000fec0003800000 */
[----:B------:R-:W0:Y:S01]  /*2600*/  LDC.64 R12, c[0x0][0x5b8] ;  /* 0x00016e00ff0c7b82 */ /* 0x000e220000000a00 */
[----:B------:R-:W-:-:S07]  /*2610*/  ULDC.64 UR4, c[0x0][0x5c0] ;  /* 0x0001700000047ab9 */ /* 0x000fce0000000a00 */
[----:B------:R-:W1:Y:S08]  /*2620*/  LDC.64 R14, c[0x0][0x5b0] ;  /* 0x00016c00ff0e7b82 */ /* 0x000e700000000a00 */
[----:B------:R-:W2:Y:S01]  /*2630*/  LDC.64 R10, c[0x0][0x5a8] ;  /* 0x00016a00ff0a7b82 */ /* 0x000ea20000000a00 */
[----:B0-----:R-:W-:-:S04]  /*2640*/  IMAD R20, R21, R12, RZ ;  /* 0x0000000c15147224 */ /* 0x001fc800078e02ff */
[C---:B------:R-:W-:Y:S02]  /*2650*/  IMAD R13, R23.reuse, R13, R20 ;  /* 0x0000000d170d7224 */ /* 0x040fe400078e0214 */
[----:B------:R-:W-:-:S04]  /*2660*/  IMAD.WIDE.U32 R20, R23, R12, R6 ;  /* 0x0000000c17147225 */ /* 0x000fc800078e0006 */
[----:B-1----:R-:W-:Y:S01]  /*2670*/  IMAD R156, R9, R14, RZ ;  /* 0x0000000e099c7224 */ /* 0x002fe200078e02ff */
[----:B------:R-:W-:-:S03]  /*2680*/  IADD3 R157, R21, R13, RZ ;  /* 0x0000000d159d7210 */ /* 0x000fc60007ffe0ff */
[----:B------:R-:W-:Y:S02]  /*2690*/  IMAD R167, R153, R15, R156 ;  /* 0x0000000f99a77224 */ /* 0x000fe400078e029c */
[----:B------:R-:W-:-:S04]  /*26a0*/  IMAD.MOV.U32 R156, RZ, RZ, R20 ;  /* 0x000000ffff9c7224 */ /* 0x000fc800078e0014 */
[----:B------:R-:W-:-:S04]  /*26b0*/  IMAD.WIDE.U32 R158, R153, R14, R156 ;  /* 0x0000000e999e7225 */ /* 0x000fc800078e009c */
[----:B------:R-:W-:Y:S01]  /*26c0*/  IMAD.IADD R159, R159, 0x1, R167 ;  /* 0x000000019f9f7824 */ /* 0x000fe200078e02a7 */
[----:B--2---:R-:W-:-:S04]  /*26d0*/  LEA R160, P0, R158, R10, 0x1 ;  /* 0x0000000a9ea07211 */ /* 0x004fc800078008ff */
[----:B------:R-:W-:-:S05]  /*26e0*/  LEA.HI.X R161, R158, R11, R159, 0x1, P0 ;  /* 0x0000000b9ea17211 */ /* 0x000fca00000f0c9f */
[----:B------:R-:W2:Y:S01]  /*26f0*/  @P1 LDG.E.LTC128B.U16 R165, desc[UR36][R160.64] ;  /* 0x00000024a0a51981 */ /* 0x000ea2000c1e1520 */
[----:B------:R-:W-:Y:S01]  /*2700*/  IMAD.WIDE.U32 R162, R153, R14, R6 ;  /* 0x0000000e99a27225 */ /* 0x000fe200078e0006 */
[----:B------:R-:W-:Y:S01]  /*2710*/  ISETP.GT.AND P2, PT, R0, 0x1, P3 ;  /* 0x000000010000780c */ /* 0x000fe20001f44270 */
[----:B------:R-:W-:Y:S02]  /*2720*/  BSSY B1, `(.L_x_30) ;  /* 0x0000012000017945 */ /* 0x000fe40003800000 */
[----:B------:R-:W-:Y:S02]  /*2730*/  IMAD.IADD R163, R167, 0x1, R163 ;  /* 0x00000001a7a37824 */ /* 0x000fe400078e02a3 */
[----:B------:R-:W-:-:S04]  /*2740*/  IMAD.WIDE.U32 R162, R23, R12, R162 ;  /* 0x0000000c17a27225 */ /* 0x000fc800078e00a2 */
[----:B--2---:R-:W-:-:S05]  /*2750*/  HADD2.F32 R158, -RZ, R165.H0_H0 ;  /* 0x200000a5ff9e7230 */ /* 0x004fca0000004100 */
[----:B------:R-:W-:Y:S01]  /*2760*/  FMUL R159, R158, R155 ;  /* 0x0000009b9e9f7220 */ /* 0x000fe20000400000 */
[----:B------:R-:W-:-:S03]  /*2770*/  LEA R158, P0, R166, UR4, 0x1 ;  /* 0x00000004a69e7c11 */ /* 0x000fc6000f8008ff */
[----:B------:R-:W-:Y:S01]  /*2780*/  FFMA R159, R88, R154, R159 ;  /* 0x0000009a589f7223 */ /* 0x000fe2000000009f */
[----:B------:R-:W-:-:S04]  /*2790*/  IMAD.IADD R88, R13, 0x1, R163 ;  /* 0x000000010d587824 */ /* 0x000fc800078e02a3 */
[----:B------:R-:W-:Y:S02]  /*27a0*/  F2FP.F16.F32.PACK_AB R161, RZ, R159 ;  /* 0x0000009fffa1723e */ /* 0x000fe400000000ff */
[----:B------:R-:W-:Y:S02]  /*27b0*/  LEA.HI.X R159, R166, UR5, R169, 0x1, P0 ;  /* 0x00000005a69f7c11 */ /* 0x000fe400080f0ca9 */
[----:B------:R-:W-:Y:S02]  /*27c0*/  PRMT R163, R161, 0x7610, R163 ;  /* 0x00007610a1a37816 */ /* 0x000fe400000000a3 */
[----:B------:R-:W-:-:S03]  /*27d0*/  LEA R160, P0, R162, R10, 0x1 ;  /* 0x0000000aa2a07211 */ /* 0x000fc600078008ff */
[----:B------:R0:W-:Y:S01]  /*27e0*/  @P1 STG.E.U16 desc[UR36][R158.64], R163 ;  /* 0x000000a39e001986 */ /* 0x0001e2000c101524 */
[----:B------:R-:W-:Y:S01]  /*27f0*/  LEA.HI.X R161, R162, R11, R88, 0x1, P0 ;  /* 0x0000000ba2a17211 */ /* 0x000fe200000f0c58 */
[C---:B------:R-:W-:Y:S01]  /*2800*/  IMAD.SHL.U32 R162, R14.reuse, 0x8, RZ ;  /* 0x000000080ea27824 */ /* 0x040fe200078e00ff */
[----:B0-----:R-:W-:Y:S01]  /*2810*/  SHF.L.U64.HI R163, R14, 0x3, R15 ;  /* 0x000000030ea37819 */ /* 0x001fe2000001020f */
[----:B------:R-:W-:Y:S06]  /*2820*/  @!P2 BRA `(.L_x_31) ;  /* 0x000000000004a947 */ /* 0x000fec0003800000 */
[----:B------:R0:W5:Y:S02]  /*2830*/  LDG.E.LTC128B.U16 R165, desc[UR36][R160.64+0x2] ;  /* 0x00000224a0a57981 */ /* 0x000164000c1e1520 */
.L_x_31:
[----:B------:R-:W-:Y:S05]  /*2840*/  BSYNC B1 ;  /* 0x0000000000017941 */ /* 0x000fea0003800000 */
.L_x_30:
[----:B-----5:R-:W-:Y:S01]  /*2850*/  HADD2.F32 R88, -RZ, R165.H0_H0 ;  /* 0x200000a5ff587230 */ /* 0x020fe20000004100 */
[----:B------:R-:W-:Y:S01]  /*2860*/  ISETP.GT.AND P0, PT, R3, 0x8, PT ;  /* 0x000000080300780c */ /* 0x000fe20003f04270 */
[----:B------:R-:W-:Y:S01]  /*2870*/  IMAD.WIDE.U32 R170, R153, R14, R162 ;  /* 0x0000000e99aa7225 */ /* 0x000fe200078e00a2 */
[----:B------:R-:W-:-:S03]  /*2880*/  PRMT R172, R165, 0x7610, R172 ;  /* 0x00007610a5ac7816 */ /* 0x000fc600000000ac */
[----:B------:R-:W-:Y:S01]  /*2890*/  FMUL R88, R88, R155 ;  /* 0x0000009b58587220 */ /* 0x000fe20000400000 */
[----:B------:R-:W-:Y:S01]  /*28a0*/  IMAD.IADD R169, R167, 0x1, R171 ;  /* 0x00000001a7a97824 */ /* 0x000fe200078e02ab */
[----:B------:R-:W-:Y:S02]  /*28b0*/  IADD3 R166, P4, R20, R170, RZ ;  /* 0x000000aa14a67210 */ /* 0x000fe40007f9e0ff */
[----:B------:R-:W-:Y:S01]  /*28c0*/  FFMA R89, R89, R154, R88 ;  /* 0x0000009a59597223 */ /* 0x000fe20000000058 */
[----:B------:R-:W-:Y:S02]  /*28d0*/  ISETP.GT.AND P1, PT, R0, RZ, P0 ;  /* 0x000000ff0000720c */ /* 0x000fe40000724270 */
[----:B------:R-:W-:Y:S02]  /*28e0*/  IADD3.X R167, R169, R157, RZ, P4, !PT ;  /* 0x0000009da9a77210 */ /* 0x000fe400027fe4ff */
[----:B------:R-:W-:Y:S02]  /*28f0*/  F2FP.F16.F32.PACK_AB R168, RZ, R89 ;  /* 0x00000059ffa8723e */ /* 0x000fe400000000ff */
[----:B------:R-:W-:-:S02]  /*2900*/  LEA R88, P4, R166, R10, 0x1 ;  /* 0x0000000aa6587211 */ /* 0x000fc400078808ff */
[----:B------:R-:W-:Y:S02]  /*2910*/  PRMT R171, R168, 0x7610, R171 ;  /* 0x00007610a8ab7816 */ /* 0x000fe400000000ab */
[----:B------:R-:W-:-:S03]  /*2920*/  LEA.HI.X R89, R166, R11, R167, 0x1, P4 ;  /* 0x0000000ba6597211 */ /* 0x000fc600020f0ca7 */
[----:B------:R1:W-:Y:S04]  /*2930*/  @P2 STG.E.U16 desc[UR36][R158.64+0x2], R171 ;  /* 0x000002ab9e002986 */ /* 0x0003e8000c101524 */
[----:B------:R2:W3:Y:S01]  /*2940*/  @P1 LDG.E.LTC128B.U16 R172, desc[UR36][R88.64] ;  /* 0x0000002458ac1981 */ /* 0x0004e2000c1e1520 */
[----:B------:R-:W-:Y:S01]  /*2950*/  IMAD.SHL.U32 R165, R4, 0x10, RZ ;  /* 0x0000001004a57824 */ /* 0x000fe200078e00ff */
[----:B------:R-:W-:Y:S01]  /*2960*/  IADD3 R170, P2, R6, R170, RZ ;  /* 0x000000aa06aa7210 */ /* 0x000fe20007f5e0ff */
[----:B------:R-:W-:Y:S03]  /*2970*/  BSSY B1, `(.L_x_32) ;  /* 0x0000011000017945 */ /* 0x000fe60003800000 */
[----:B------:R-:W-:Y:S01]  /*2980*/  IADD3 R168, P4, R165, R158, RZ ;  /* 0x0000009ea5a87210 */ /* 0x000fe20007f9e0ff */
[----:B-1----:R-:W-:Y:S01]  /*2990*/  IMAD.X R171, R7, 0x1, R169, P2 ;  /* 0x0000000107ab7824 */ /* 0x002fe200010e06a9 */
[----:B------:R-:W-:Y:S01]  /*29a0*/  ISETP.GT.AND P2, PT, R0, 0x1, P0 ;  /* 0x000000010000780c */ /* 0x000fe20000744270 */
[----:B------:R-:W-:-:S03]  /*29b0*/  IMAD.WIDE.U32 R170, R23, R12, R170 ;  /* 0x0000000c17aa7225 */ /* 0x000fc600078e00aa */
[----:B--2---:R-:W-:Y:S01]  /*29c0*/  LEA R88, P5, R170, R10, 0x1 ;  /* 0x0000000aaa587211 */ /* 0x004fe200078a08ff */
[----:B---3--:R-:W-:-:S05]  /*29d0*/  HADD2.F32 R166, -RZ, R172.H0_H0 ;  /* 0x200000acffa67230 */ /* 0x008fca0000004100 */
[----:B------:R-:W-:Y:S01]  /*29e0*/  FMUL R167, R166, R155 ;  /* 0x0000009ba6a77220 */ /* 0x000fe20000400000 */
[----:B------:R-:W-:-:S03]  /*29f0*/  IMAD.IADD R166, R13, 0x1, R171 ;  /* 0x000000010da67824 */ /* 0x000fc600078e02ab */
[----:B------:R-:W-:Y:S01]  /*2a00*/  FFMA R90, R90, R154, R167 ;  /* 0x0000009a5a5a7223 */ /* 0x000fe200000000a7 */
[----:B------:R-:W-:Y:S02]  /*2a10*/  SHF.L.U64.HI R167, R4, 0x4, R5 ;  /* 0x0000000404a77819 */ /* 0x000fe40000010205 */
[----:B------:R-:W-:Y:S02]  /*2a20*/  LEA.HI.X R89, R170, R11, R166, 0x1, P5 ;  /* 0x0000000baa597211 */ /* 0x000fe400028f0ca6 */
[----:B------:R-:W-:Y:S01]  /*2a30*/  F2FP.F16.F32.PACK_AB R90, RZ, R90 ;  /* 0x0000005aff5a723e */ /* 0x000fe200000000ff */
[----:B------:R-:W-:-:S05]  /*2a40*/  IMAD.X R169, R167, 0x1, R159, P4 ;  /* 0x00000001a7a97824 */ /* 0x000fca00020e069f */
[----:B------:R1:W-:Y:S01]  /*2a50*/  @P1 STG.E.U16 desc[UR36][R168.64], R90 ;  /* 0x0000005aa8001986 */ /* 0x0003e2000c101524 */
[----:B------:R-:W-:Y:S05]  /*2a60*/  @!P2 BRA `(.L_x_33) ;  /* 0x000000000004a947 */ /* 0x000fea0003800000 */
[----:B------:R2:W5:Y:S02]  /*2a70*/  LDG.E.LTC128B.U16 R172, desc[UR36][R88.64+0x2] ;  /* 0x0000022458ac7981 */ /* 0x000564000c1e1520 */
.L_x_33:
[----:B------:R-:W-:Y:S05]  /*2a80*/  BSYNC B1 ;  /* 0x0000000000017941 */ /* 0x000fea0003800000 */
.L_x_32:
[----:B-1---5:R-:W-:Y:S01]  /*2a90*/  HADD2.F32 R90, -RZ, R172.H0_H0 ;  /* 0x200000acff5a7230 */ /* 0x022fe20000004100 */
[----:B------:R-:W-:Y:S01]  /*2aa0*/  ISETP.GT.AND P1, PT, R0, 0x8, P3 ;  /* 0x000000080000780c */ /* 0x000fe20001f24270 */
[----:B------:R-:W-:Y:S03]  /*2ab0*/  BSSY B1, `(.L_x_34) ;  /* 0x000000a000017945 */ /* 0x000fe60003800000 */
[----:B------:R-:W-:-:S04]  /*2ac0*/  FMUL R90, R90, R155 ;  /* 0x0000009b5a5a7220 */ /* 0x000fc80000400000 */
[----:B------:R-:W-:Y:S01]  /*2ad0*/  FFMA R90, R91, R154, R90 ;  /* 0x0000009a5b5a7223 */ /* 0x000fe2000000005a */
[----:B------:R-:W-:-:S04]  /*2ae0*/  @P2 IMAD.MOV.U32 R91, RZ, RZ, R169 ;  /* 0x000000ffff5b2224 */ /* 0x000fc800078e00a9 */
[----:B------:R-:W-:-:S04]  /*2af0*/  F2FP.F16.F32.PACK_AB R90, RZ, R90 ;  /* 0x0000005aff5a723e */ /* 0x000fc800000000ff */
[----:B------:R-:W-:Y:S01]  /*2b00*/  PRMT R166, R90, 0x7610, R166 ;  /* 0x000076105aa67816 */ /* 0x000fe200000000a6 */
[----:B------:R-:W-:-:S05]  /*2b10*/  @P2 IMAD.MOV.U32 R90, RZ, RZ, R168 ;  /* 0x000000ffff5a2224 */ /* 0x000fca00078e00a8 */
[----:B------:R1:W-:Y:S01]  /*2b20*/  @P2 STG.E.U16 desc[UR36][R90.64+0x2], R166 ;  /* 0x000002a65a002986 */ /* 0x0003e2000c101524 */
[----:B------:R-:W-:Y:S05]  /*2b30*/  @!P1 BRA `(.L_x_35) ;  /* 0x0000000000049947 */ /* 0x000fea0003800000 */
[----:B------:R3:W5:Y:S02]  /*2b40*/  LDG.E.LTC128B.U16 R172, desc[UR36][R160.64+0x10] ;  /* 0x00001024a0ac7981 */ /* 0x000764000c1e1520 */
.L_x_35:
[----:B------:R-:W-:Y:S05]  /*2b50*/  BSYNC B1 ;  /* 0x0000000000017941 */ /* 0x000fea0003800000 */
.L_x_34:
[----:B-1---5:R-:W-:Y:S01]  /*2b60*/  HADD2.F32 R90, -RZ, R172.H0_H0 ;  /* 0x200000acff5a7230 */ /* 0x022fe20000004100 */
[----:B------:R-:W-:Y:S01]  /*2b70*/  ISETP.GT.AND P2, PT, R0, 0x9, P3 ;  /* 0x000000090000780c */ /* 0x000fe20001f44270 */
[----:B------:R-:W-:Y:S03]  /*2b80*/  BSSY B1, `(.L_x_36) ;  /* 0x000000a000017945 */ /* 0x000fe60003800000 */
[----:B------:R-:W-:Y:S01]  /*2b90*/  FMUL R91, R90, R155 ;  /* 0x0000009b5a5b7220 */ /* 0x000fe20000400000 */
[----:B------:R-:W-:-:S03]  /*2ba0*/  @P1 MOV R90, R158 ;  /* 0x0000009e005a1202 */ /* 0x000fc60000000f00 */
[----:B------:R-:W-:-:S05]  /*2bb0*/  FFMA R91, R92, R154, R91 ;  /* 0x0000009a5c5b7223 */ /* 0x000fca000000005b */
[----:B------:R-:W-:-:S04]  /*2bc0*/  F2FP.F16.F32.PACK_AB R91, RZ, R91 ;  /* 0x0000005bff5b723e */ /* 0x000fc800000000ff */
[----:B------:R-:W-:Y:S01]  /*2bd0*/  PRMT R92, R91, 0x7610, R92 ;  /* 0x000076105b5c7816 */ /* 0x000fe2000000005c */
[----:B------:R-:W-:-:S05]  /*2be0*/  @P1 IMAD.MOV.U32 R91, RZ, RZ, R159 ;  /* 0x000000ffff5b1224 */ /* 0x000fca00078e009f */
[----:B------:R1:W-:Y:S01]  /*2bf0*/  @P1 STG.E.U16 desc[UR36][R90.64+0x10], R92 ;  /* 0x0000105c5a001986 */ /* 0x0003e2000c101524 */
[----:B------:R-:W-:Y:S05]  /*2c00*/  @!P2 BRA `(.L_x_37) ;  /* 0x000000000004a947 */ /* 0x000fea0003800000 */
[----:B------:R4:W5:Y:S02]  /*2c10*/  LDG.E.LTC128B.U16 R172, desc[UR36][R160.64+0x12] ;  /* 0x00001224a0ac7981 */ /* 0x000964000c1e1520 */
.L_x_37:
[----:B------:R-:W-:Y:S05]  /*2c20*/  BSYNC B1 ;  /* 0x0000000000017941 */ /* 0x000fea0003800000 */
.L_x_36:
[----:B-1---5:R-:W-:Y:S01]  /*2c30*/  HADD2.F32 R90, -RZ, R172.H0_H0 ;  /* 0x200000acff5a7230 */ /* 0x022fe20000004100 */
[----:B------:R-:W-:Y:S01]  /*2c40*/  ISETP.GT.AND P1, PT, R0, 0x8, P0 ;  /* 0x000000080000780c */ /* 0x000fe20000724270 */
[----:B------:R-:W-:Y:S01]  /*2c50*/  @P2 IMAD.MOV.U32 R91, RZ, RZ, R159 ;  /* 0x000000ffff5b2224 */ /* 0x000fe200078e009f */
[----:B------:R-:W-:Y:S02]  /*2c60*/  BSSY B1, `(.L_x_38) ;  /* 0x0000009000017945 */ /* 0x000fe40003800000 */
[----:B------:R-:W-:-:S04]  /*2c70*/  FMUL R90, R90, R155 ;  /* 0x0000009b5a5a7220 */ /* 0x000fc80000400000 */
[----:B------:R-:W-:-:S05]  /*2c80*/  FFMA R90, R93, R154, R90 ;  /* 0x0000009a5d5a7223 */ /* 0x000fca000000005a */
[----:B------:R-:W-:-:S04]  /*2c90*/  F2FP.F16.F32.PACK_AB R90, RZ, R90 ;  /* 0x0000005aff5a723e */ /* 0x000fc800000000ff */
[----:B------:R-:W-:Y:S01]  /*2ca0*/  PRMT R92, R90, 0x7610, R92 ;  /* 0x000076105a5c7816 */ /* 0x000fe2000000005c */
[----:B------:R-:W-:-:S05]  /*2cb0*/  @P2 IMAD.MOV.U32 R90, RZ, RZ, R158 ;  /* 0x000000ffff5a2224 */ /* 0x000fca00078e009e */
[----:B------:R1:W-:Y:S01]  /*2cc0*/  @P2 STG.E.U16 desc[UR36][R90.64+0x12], R92 ;  /* 0x0000125c5a002986 */ /* 0x0003e2000c101524 */
[----:B------:R-:W-:Y:S05]  /*2cd0*/  @!P1 BRA `(.L_x_39) ;  /* 0x0000000000049947 */ /* 0x000fea0003800000 */
[----:B------:R0:W5:Y:S02]  /*2ce0*/  LDG.E.LTC128B.U16 R172, desc[UR36][R88.64+0x10] ;  /* 0x0000102458ac7981 */ /* 0x000164000c1e1520 */
.L_x_39:
[----:B------:R-:W-:Y:S05]  /*2cf0*/  BSYNC B1 ;  /* 0x0000000000017941 */ /* 0x000fea0003800000 */
.L_x_38:
[----:B-1---5:R-:W-:Y:S01]  /*2d00*/  HADD2.F32 R90, -RZ, R172.H0_H0 ;  /* 0x200000acff5a7230 */ /* 0x022fe20000004100 */
[----:B------:R-:W-:Y:S01]  /*2d10*/  ISETP.GT.AND P2, PT, R0, 0x9, P0 ;  /* 0x000000090000780c */ /* 0x000fe20000744270 */
[----:B------:R-:W-:Y:S03]  /*2d20*/  BSSY B1, `(.L_x_40) ;  /* 0x000000a000017945 */ /* 0x000fe60003800000 */
[----:B------:R-:W-:Y:S01]  /*2d30*/  FMUL R91, R90, R155 ;  /* 0x0000009b5a5b7220 */ /* 0x000fe20000400000 */
[----:B------:R-:W-:-:S03]  /*2d40*/  @P1 IMAD.MOV.U32 R90, RZ, RZ, R168 ;  /* 0x000000ffff5a1224 */ /* 0x000fc600078e00a8 */
[----:B------:R-:W-:-:S05]  /*2d50*/  FFMA R91, R94, R154, R91 ;  /* 0x0000009a5e5b7223 */ /* 0x000fca000000005b */
[----:B------:R-:W-:-:S04]  /*2d60*/  F2FP.F16.F32.PACK_AB R91, RZ, R91 ;  /* 0x0000005bff5b723e */ /* 0x000fc800000000ff */
[----:B------:R-:W-:Y:S01]  /*2d70*/  PRMT R92, R91, 0x7610, R92 ;  /* 0x000076105b5c7816 */ /* 0x000fe2000000005c */
[----:B------:R-:W-:-:S05]  /*2d80*/  @P1 IMAD.MOV.U32 R91, RZ, RZ, R169 ;  /* 0x000000ffff5b1224 */ /* 0x000fca00078e00a9 */
[----:B------:R1:W-:Y:S01]  /*2d90*/  @P1 STG.E.U16 desc[UR36][R90.64+0x10], R92 ;  /* 0x0000105c5a001986 */ /* 0x0003e2000c101524 */
[----:B------:R-:W-:Y:S05]  /*2da0*/  @!P2 BRA `(.L_x_41) ;  /* 0x000000000004a947 */ /* 0x000fea0003800000 */
[----:B------:R0:W5:Y:S02]  /*2db0*/  LDG.E.LTC128B.U16 R172, desc[UR36][R88.64+0x12] ;  /* 0x0000122458ac7981 */ /* 0x000164000c1e1520 */
.L_x_41:
[----:B------:R-:W-:Y:S05]  /*2dc0*/  BSYNC B1 ;  /* 0x0000000000017941 */ /* 0x000fea0003800000 */
.L_x_40:
[----:B-1---5:R-:W-:Y:S01]  /*2dd0*/  HADD2.F32 R90, -RZ, R172.H0_H0 ;  /* 0x200000acff5a7230 */ /* 0x022fe20000004100 */
[----:B------:R-:W-:Y:S01]  /*2de0*/  @P2 MOV R91, R169 ;  /* 0x000000a9005b2202 */ /* 0x000fe20000000f00 */
[----:B------:R-:W-:Y:S01]  /*2df0*/  BSSY B1, `(.L_x_42) ;  /* 0x000000a000017945 */ /* 0x000fe20003800000 */
[----:B------:R-:W-:Y:S02]  /*2e00*/  ISETP.GT.AND P1, PT, R0, 0x10, P3 ;  /* 0x000000100000780c */ /* 0x000fe40001f24270 */
        /* <DEDUP_REMOVED lines=8> */
.L_x_43:
[----:B------:R-:W-:Y:S05]  /*2e90*/  BSYNC B1 ;  /* 0x0000000000017941 */ /* 0x000fea0003800000 */
.L_x_42:
        /* <DEDUP_REMOVED lines=12> */
.L_x_45:
[----:B------:R-:W-:Y:S05]  /*2f60*/  BSYNC B1 ;  /* 0x0000000000017941 */ /* 0x000fea0003800000 */
.L_x_44:
        /* <DEDUP_REMOVED lines=12> */
.L_x_47:
[----:B------:R-:W-:Y:S05]  /*3030*/  BSYNC B1 ;  /* 0x0000000000017941 */ /* 0x000fea0003800000 */
.L_x_46:
        /* <DEDUP_REMOVED lines=12> */
.L_x_49:
[----:B------:R-:W-:Y:S05]  /*3100*/  BSYNC B1 ;  /* 0x0000000000017941 */ /* 0x000fea0003800000 */
.L_x_48:
[----:B-1---5:R-:W-:Y:S01]  /*3110*/  HADD2.F32 R90, -RZ, R172.H0_H0 ;  /* 0x200000acff5a7230 */ /* 0x022fe20000004100 */
[----:B------:R-:W-:Y:S01]  /*3120*/  ISETP.GT.AND P1, PT, R0, 0x18, P3 ;  /* 0x000000180000780c */ /* 0x000fe20001f24270 */
[----:B------:R-:W-:Y:S01]  /*3130*/  @P2 IMAD.MOV.U32 R91, RZ, RZ, R169 ;  /* 0x000000ffff5b2224 */ /* 0x000fe200078e00a9 */
[----:B------:R-:W-:Y:S02]  /*3140*/  BSSY B1, `(.L_x_50) ;  /* 0x0000009000017945 */ /* 0x000fe40003800000 */
[----:B------:R-:W-:-:S04]  /*3150*/  FMUL R90, R90, R155 ;  /* 0x0000009b5a5a7220 */ /* 0x000fc80000400000 */
[----:B------:R-:W-:-:S05]  /*3160*/  FFMA R90, R99, R154, R90 ;  /* 0x0000009a635a7223 */ /* 0x000fca000000005a */
[----:B------:R-:W-:-:S04]  /*3170*/  F2FP.F16.F32.PACK_AB R90, RZ, R90 ;  /* 0x0000005aff5a723e */ /* 0x000fc800000000ff */
[----:B------:R-:W-:Y:S02]  /*3180*/  PRMT R92, R90, 0x7610, R92 ;  /* 0x000076105a5c7816 */ /* 0x000fe4000000005c */
[----:B------:R-:W-:-:S05]  /*3190*/  @P2 MOV R90, R168 ;  /* 0x000000a8005a2202 */ /* 0x000fca0000000f00 */
[----:B------:R1:W-:Y:S01]  /*31a0*/  @P2 STG.E.U16 desc[UR36][R90.64+0x22], R92 ;  /* 0x0000225c5a002986 */ /* 0x0003e2000c101524 */
[----:B------:R-:W-:Y:S05]  /*31b0*/  @!P1 BRA `(.L_x_51) ;  /* 0x0000000000049947 */ /* 0x000fea0003800000 */
[----:B------:R0:W5:Y:S02]  /*31c0*/  LDG.E.LTC128B.U16 R172, desc[UR36][R160.64+0x30] ;  /* 0x00003024a0ac7981 */ /* 0x000164000c1e1520 */
.L_x_51:
[----:B------:R-:W-:Y:S05]  /*31d0*/  BSYNC B1 ;  /* 0x0000000000017941 */ /* 0x000fea0003800000 */
.L_x_50:
        /* <DEDUP_REMOVED lines=12> */
.L_x_53:
[----:B------:R-:W-:Y:S05]  /*32a0*/  BSYNC B1 ;  /* 0x0000000000017941 */ /* 0x000fea0003800000 */
.L_x_52:
        /* <DEDUP_REMOVED lines=12> */
.L_x_55:
[----:B------:R-:W-:Y:S05]  /*3370*/  BSYNC B1 ;  /* 0x0000000000017941 */ /* 0x000fea0003800000 */
.L_x_54:
[----:B-1---5:R-:W-:Y:S01]  /*3380*/  HADD2.F32 R90, -RZ, R172.H0_H0 ;  /* 0x200000acff5a7230 */ /* 0x022fe20000004100 */
[----:B------:R-:W-:Y:S01]  /*3390*/  ISETP.GT.AND P2, PT, R0, 0x19, P0 ;  /* 0x000000190000780c */ /* 0x000fe20000744270 */
[----:B------:R-:W-:Y:S03]  /*33a0*/  BSSY B1, `(.L_x_56) ;  /* 0x000000a000017945 */ /* 0x000fe60003800000 */
[----:B------:R-:W-:Y:S01]  /*33b0*/  FMUL R91, R90, R155 ;  /* 0x0000009b5a5b7220 */ /* 0x000fe20000400000 */
[----:B------:R-:W-:-:S03]  /*33c0*/  @P1 IMAD.MOV.U32 R90, RZ, RZ, R168 ;  /* 0x000000ffff5a1224 */ /* 0x000fc600078e00a8 */
[----:B------:R-:W-:-:S05]  /*33d0*/  FFMA R91, R102, R154, R91 ;  /* 0x0000009a665b7223 */ /* 0x000fca000000005b */
[----:B------:R-:W-:-:S04]  /*33e0*/  F2FP.F16.F32.PACK_AB R91, RZ, R91 ;  /* 0x0000005bff5b723e */ /* 0x000fc800000000ff */
[----:B------:R-:W-:Y:S02]  /*33f0*/  PRMT R92, R91, 0x7610, R92 ;  /* 0x000076105b5c7816 */ /* 0x000fe4000000005c */
[----:B------:R-:W-:-:S05]  /*3400*/  @P1 MOV R91, R169 ;  /* 0x000000a9005b1202 */ /* 0x000fca0000000f00 */
[----:B------:R1:W-:Y:S01]  /*3410*/  @P1 STG.E.U16 desc[UR36][R90.64+0x30], R92 ;  /* 0x0000305c5a001986 */ /* 0x0003e2000c101524 */
[----:B------:R-:W-:Y:S05]  /*3420*/  @!P2 BRA `(.L_x_57) ;  /* 0x000000000004a947 */ /* 0x000fea0003800000 */
[----:B------:R0:W5:Y:S02]  /*3430*/  LDG.E.LTC128B.U16 R172, desc[UR36][R88.64+0x32] ;  /* 0x0000322458ac7981 */ /* 0x000164000c1e1520 */
.L_x_57:
[----:B------:R-:W-:Y:S05]  /*3440*/  BSYNC B1 ;  /* 0x0000000000017941 */ /* 0x000fea0003800000 */
.L_x_56:
        /* <DEDUP_REMOVED lines=12> */
.L_x_59:
[----:B------:R-:W-:Y:S05]  /*3510*/  BSYNC B1 ;  /* 0x0000000000017941 */ /* 0x000fea0003800000 */
.L_x_58:
        /* <DEDUP_REMOVED lines=12> */
.L_x_61:
[----:B------:R-:W-:Y:S05]  /*35e0*/  BSYNC B1 ;  /* 0x0000000000017941 */ /* 0x000fea0003800000 */
.L_x_60:
        /* <DEDUP_REMOVED lines=12> */
.L_x_63:
[----:B------:R-:W-:Y:S05]  /*36b0*/  BSYNC B1 ;  /* 0x0000000000017941 */ /* 0x000fea0003800000 */
.L_x_62:
        /* <DEDUP_REMOVED lines=12> */
.L_x_65:
[----:B------:R-:W-:Y:S05]  /*3780*/  BSYNC B1 ;  /* 0x0000000000017941 */ /* 0x000fea0003800000 */
.L_x_64:
        /* <DEDUP_REMOVED lines=12> */
.L_x_67:
[----:B------:R-:W-:Y:S05]  /*3850*/  BSYNC B1 ;  /* 0x0000000000017941 */ /* 0x000fea0003800000 */
.L_x_66:
        /* <DEDUP_REMOVED lines=12> */
.L_x_69:
[----:B------:R-:W-:Y:S05]  /*3920*/  BSYNC B1 ;  /* 0x0000000000017941 */ /* 0x000fea0003800000 */
.L_x_68:
        /* <DEDUP_REMOVED lines=12> */
.L_x_71:
[----:B------:R-:W-:Y:S05]  /*39f0*/  BSYNC B1 ;  /* 0x0000000000017941 */ /* 0x000fea0003800000 */
.L_x_70:
        /* <DEDUP_REMOVED lines=12> */
.L_x_73:
[----:B------:R-:W-:Y:S05]  /*3ac0*/  BSYNC B1 ;  /* 0x0000000000017941 */ /* 0x000fea0003800000 */
.L_x_72:
        /* <DEDUP_REMOVED lines=12> */
.L_x_75:
[----:B------:R-:W-:Y:S05]  /*3b90*/  BSYNC B1 ;  /* 0x0000000000017941 */ /* 0x000fea0003800000 */
.L_x_74:
        /* <DEDUP_REMOVED lines=12> */
.L_x_77:
[----:B------:R-:W-:Y:S05]  /*3c60*/  BSYNC B1 ;  /* 0x0000000000017941 */ /* 0x000fea0003800000 */
.L_x_76:
        /* <DEDUP_REMOVED lines=12> */
.L_x_79:
[----:B------:R-:W-:Y:S05]  /*3d30*/  BSYNC B1 ;  /* 0x0000000000017941 */ /* 0x000fea0003800000 */
.L_x_78:
        /* <DEDUP_REMOVED lines=12> */
.L_x_81:
[----:B------:R-:W-:Y:S05]  /*3e00*/  BSYNC B1 ;  /* 0x0000000000017941 */ /* 0x000fea0003800000 */
.L_x_80:
        /* <DEDUP_REMOVED lines=12> */
.L_x_83:
[----:B------:R-:W-:Y:S05]  /*3ed0*/  BSYNC B1 ;  /* 0x0000000000017941 */ /* 0x000fea0003800000 */
.L_x_82:
        /* <DEDUP_REMOVED lines=12> */
.L_x_85:
[----:B------:R-:W-:Y:S05]  /*3fa0*/  BSYNC B1 ;  /* 0x0000000000017941 */ /* 0x000fea0003800000 */
.L_x_84:
        /* <DEDUP_REMOVED lines=12> */
.L_x_87:
[----:B------:R-:W-:Y:S05]  /*4070*/  BSYNC B1 ;  /* 0x0000000000017941 */ /* 0x000fea0003800000 */
.L_x_86:
        /* <DEDUP_REMOVED lines=12> */
.L_x_89:
[----:B------:R-:W-:Y:S05]  /*4140*/  BSYNC B1 ;  /* 0x0000000000017941 */ /* 0x000fea0003800000 */
.L_x_88:
        /* <DEDUP_REMOVED lines=12> */
.L_x_91:
[----:B------:R-:W-:Y:S05]  /*4210*/  BSYNC B1 ;  /* 0x0000000000017941 */ /* 0x000fea0003800000 */
.L_x_90:
        /* <DEDUP_REMOVED lines=12> */
.L_x_93:
[----:B------:R-:W-:Y:S05]  /*42e0*/  BSYNC B1 ;  /* 0x0000000000017941 */ /* 0x000fea0003800000 */
.L_x_92:
        /* <DEDUP_REMOVED lines=12> */
.L_x_95:
[----:B------:R-:W-:Y:S05]  /*43b0*/  BSYNC B1 ;  /* 0x0000000000017941 */ /* 0x000fea0003800000 */
.L_x_94:
        /* <DEDUP_REMOVED lines=12> */
.L_x_97:
[----:B------:R-:W-:Y:S05]  /*4480*/  BSYNC B1 ;  /* 0x0000000000017941 */ /* 0x000fea0003800000 */
.L_x_96:
        /* <DEDUP_REMOVED lines=12> */
.L_x_99:
[----:B------:R-:W-:Y:S05]  /*4550*/  BSYNC B1 ;  /* 0x0000000000017941 */ /* 0x000fea0003800000 */
.L_x_98:
        /* <DEDUP_REMOVED lines=12> */
.L_x_101:
[----:B------:R-:W-:Y:S05]  /*4620*/  BSYNC B1 ;  /* 0x0000000000017941 */ /* 0x000fea0003800000 */
.L_x_100:
        /* <DEDUP_REMOVED lines=12> */
.L_x_103:
[----:B------:R-:W-:Y:S05]  /*46f0*/  BSYNC B1 ;  /* 0x0000000000017941 */ /* 0x000fea0003800000 */
.L_x_102:
        /* <DEDUP_REMOVED lines=12> */
.L_x_105:
[----:B------:R-:W-:Y:S05]  /*47c0*/  BSYNC B1 ;  /* 0x0000000000017941 */ /* 0x000fea0003800000 */
.L_x_104:
        /* <DEDUP_REMOVED lines=12> */
.L_x_107:
[----:B------:R-:W-:Y:S05]  /*4890*/  BSYNC B1 ;  /* 0x0000000000017941 */ /* 0x000fea0003800000 */
.L_x_106:
        /* <DEDUP_REMOVED lines=12> */
.L_x_109:
[----:B------:R-:W-:Y:S05]  /*4960*/  BSYNC B1 ;  /* 0x0000000000017941 */ /* 0x000fea0003800000 */
.L_x_108:
        /* <DEDUP_REMOVED lines=12> */
.L_x_111:
[----:B------:R-:W-:Y:S05]  /*4a30*/  BSYNC B1 ;  /* 0x0000000000017941 */ /* 0x000fea0003800000 */
.L_x_110:
        /* <DEDUP_REMOVED lines=12> */
.L_x_113:
[----:B------:R-:W-:Y:S05]  /*4b00*/  BSYNC B1 ;  /* 0x0000000000017941 */ /* 0x000fea0003800000 */
.L_x_112:
        /* <DEDUP_REMOVED lines=12> */
.L_x_115:
[----:B------:R-:W-:Y:S05]  /*4bd0*/  BSYNC B1 ;  /* 0x0000000000017941 */ /* 0x000fea0003800000 */
.L_x_114:
        /* <DEDUP_REMOVED lines=12> */
.L_x_117:
[----:B------:R-:W-:Y:S05]  /*4ca0*/  BSYNC B1 ;  /* 0x0000000000017941 */ /* 0x000fea0003800000 */
.L_x_116:
        /* <DEDUP_REMOVED lines=12> */
.L_x_119:
[----:B------:R-:W-:Y:S05]  /*4d70*/  BSYNC B1 ;  /* 0x0000000000017941 */ /* 0x000fea0003800000 */
.L_x_118:
        /* <DEDUP_REMOVED lines=12> */
.L_x_121:
[----:B------:R-:W-:Y:S05]  /*4e40*/  BSYNC B1 ;  /* 0x0000000000017941 */ /* 0x000fea0003800000 */
.L_x_120:
        /* <DEDUP_REMOVED lines=12> */
.L_x_123:
[----:B------:R-:W-:Y:S05]  /*4f10*/  BSYNC B1 ;  /* 0x0000000000017941 */ /* 0x000fea0003800000 */
.L_x_122:
        /* <DEDUP_REMOVED lines=12> */
.L_x_125:
[----:B------:R-:W-:Y:S05]  /*4fe0*/  BSYNC B1 ;  /* 0x0000000000017941 */ /* 0x000fea0003800000 */
.L_x_124:
        /* <DEDUP_REMOVED lines=12> */
.L_x_127:
[----:B------:R-:W-:Y:S05]  /*50b0*/  BSYNC B1 ;  /* 0x0000000000017941 */ /* 0x000fea0003800000 */
.L_x_126:
        /* <DEDUP_REMOVED lines=12> */
.L_x_129:
[----:B------:R-:W-:Y:S05]  /*5180*/  BSYNC B1 ;  /* 0x0000000000017941 */ /* 0x000fea0003800000 */
.L_x_128:
        /* <DEDUP_REMOVED lines=12> */
.L_x_131:
[----:B------:R-:W-:Y:S05]  /*5250*/  BSYNC B1 ;  /* 0x0000000000017941 */ /* 0x000fea0003800000 */
.L_x_130:
        /* <DEDUP_REMOVED lines=12> */
.L_x_133:
[----:B------:R-:W-:Y:S05]  /*5320*/  BSYNC B1 ;  /* 0x0000000000017941 */ /* 0x000fea0003800000 */
.L_x_132:
        /* <DEDUP_REMOVED lines=12> */
.L_x_135:
[----:B------:R-:W-:Y:S05]  /*53f0*/  BSYNC B1 ;  /* 0x0000000000017941 */ /* 0x000fea0003800000 */
.L_x_134:
        /* <DEDUP_REMOVED lines=12> */
.L_x_137:
[----:B------:R-:W-:Y:S05]  /*54c0*/  BSYNC B1 ;  /* 0x0000000000017941 */ /* 0x000fea0003800000 */
.L_x_136:
        /* <DEDUP_REMOVED lines=12> */
.L_x_139:
[----:B------:R-:W-:Y:S05]  /*5590*/  BSYNC B1 ;  /* 0x0000000000017941 */ /* 0x000fea0003800000 */
.L_x_138:
        /* <DEDUP_REMOVED lines=12> */
.L_x_141:
[----:B------:R-:W-:Y:S05]  /*5660*/  BSYNC B1 ;  /* 0x0000000000017941 */ /* 0x000fea0003800000 */
.L_x_140:
        /* <DEDUP_REMOVED lines=12> */
.L_x_143:
[----:B------:R-:W-:Y:S05]  /*5730*/  BSYNC B1 ;  /* 0x0000000000017941 */ /* 0x000fea0003800000 */
.L_x_142:
        /* <DEDUP_REMOVED lines=12> */
.L_x_145:
[----:B------:R-:W-:Y:S05]  /*5800*/  BSYNC B1 ;  /* 0x0000000000017941 */ /* 0x000fea0003800000 */
.L_x_144:
        /* <DEDUP_REMOVED lines=12> */
.L_x_147:
[----:B------:R-:W-:Y:S05]  /*58d0*/  BSYNC B1 ;  /* 0x0000000000017941 */ /* 0x000fea0003800000 */
.L_x_146:
        /* <DEDUP_REMOVED lines=12> */
.L_x_149:
[----:B------:R-:W-:Y:S05]  /*59a0*/  BSYNC B1 ;  /* 0x0000000000017941 */ /* 0x000fea0003800000 */
.L_x_148:
        /* <DEDUP_REMOVED lines=12> */
.L_x_151:
[----:B------:R-:W-:Y:S05]  /*5a70*/  BSYNC B1 ;  /* 0x0000000000017941 */ /* 0x000fea0003800000 */
.L_x_150:
[----:B-----5:R-:W-:Y:S01]  /*5a80*/  HADD2.F32 R8, -RZ, R172.H0_H0 ;  /* 0x200000acff087230 */ /* 0x020fe20000004100 */
[----:B------:R-:W-:Y:S01]  /*5a90*/  ISETP.GT.AND P1, PT, R0, 0x79, P0 ;  /* 0x000000790000780c */ /* 0x000fe20000724270 */
[----:B------:R-:W-:Y:S01]  /*5aa0*/  BSSY B1, `(.L_x_152) ;  /* 0x000000c000017945 */ /* 0x000fe20003800000 */
[----:B------:R-:W-:Y:S02]  /*5ab0*/  IADD3 R153, P0, R153, 0x80, RZ ;  /* 0x0000008099997810 */ /* 0x000fe40007f1e0ff */
[----:B-1----:R-:W-:Y:S01]  /*5ac0*/  FMUL R91, R8, R155 ;  /* 0x0000009b085b7220 */ /* 0x002fe20000400000 */
[----:B------:R-:W-:-:S03]  /*5ad0*/  @P2 IMAD.MOV.U32 R8, RZ, RZ, R168 ;  /* 0x000000ffff082224 */ /* 0x000fc600078e00a8 */
[----:B------:R-:W-:-:S05]  /*5ae0*/  FFMA R91, R150, R154, R91 ;  /* 0x0000009a965b7223 */ /* 0x000fca000000005b */
[----:B------:R-:W-:-:S04]  /*5af0*/  F2FP.F16.F32.PACK_AB R91, RZ, R91 ;  /* 0x0000005bff5b723e */ /* 0x000fc800000000ff */
[----:B------:R-:W-:Y:S01]  /*5b00*/  PRMT R90, R91, 0x7610, R90 ;  /* 0x000076105b5a7816 */ /* 0x000fe2000000005a */
[----:B------:R-:W-:Y:S02]  /*5b10*/  IMAD.X R91, RZ, RZ, R9, P0 ;  /* 0x000000ffff5b7224 */ /* 0x000fe400000e0609 */
[----:B------:R-:W-:-:S05]  /*5b20*/  @P2 IMAD.MOV.U32 R9, RZ, RZ, R169 ;  /* 0x000000ffff092224 */ /* 0x000fca00078e00a9 */
[----:B------:R1:W-:Y:S01]  /*5b30*/  @P2 STG.E.U16 desc[UR36][R8.64+0xf0], R90 ;  /* 0x0000f05a08002986 */ /* 0x0003e2000c101524 */
[----:B------:R-:W-:Y:S05]  /*5b40*/  @!P1 BRA `(.L_x_153) ;  /* 0x0000000000049947 */ /* 0x000fea0003800000 */
[----:B------:R0:W5:Y:S02]  /*5b50*/  LDG.E.LTC128B.U16 R172, desc[UR36][R88.64+0xf2] ;  /* 0x0000f22458ac7981 */ /* 0x000164000c1e1520 */
.L_x_153:
[----:B------:R-:W-:Y:S05]  /*5b60*/  BSYNC B1 ;  /* 0x0000000000017941 */ /* 0x000fea0003800000 */
.L_x_152:
[----:B-1---5:R-:W-:Y:S01]  /*5b70*/  HADD2.F32 R8, -RZ, R172.H0_H0 ;  /* 0x200000acff087230 */ /* 0x022fe20000004100 */
[----:B------:R-:W-:Y:S01]  /*5b80*/  ISETP.GT.AND P0, PT, R3, 0x80, PT ;  /* 0x000000800300780c */ /* 0x000fe20003f04270 */
[----:B------:R-:W-:-:S03]  /*5b90*/  IMAD R90, R91, R14, RZ ;  /* 0x0000000e5b5a7224 */ /* 0x000fc600078e02ff */
[----:B0-2---:R-:W-:Y:S01]  /*5ba0*/  FMUL R88, R8, R155 ;  /* 0x0000009b08587220 */ /* 0x005fe20000400000 */
[C---:B------:R-:W-:Y:S01]  /*5bb0*/  IMAD R97, R153.reuse, R15, R90 ;  /* 0x0000000f99617224 */ /* 0x040fe200078e025a */
[----:B------:R-:W-:Y:S01]  /*5bc0*/  ISETP.GT.AND P3, PT, R0, RZ, P0 ;  /* 0x000000ff0000720c */ /* 0x000fe20000764270 */
[----:B------:R-:W-:-:S04]  /*5bd0*/  IMAD.WIDE.U32 R8, R153, R14, R156 ;  /* 0x0000000e99087225 */ /* 0x000fc800078e009c */
[----:B------:R-:W-:Y:S01]  /*5be0*/  FFMA R151, R151, R154, R88 ;  /* 0x0000009a97977223 */ /* 0x000fe20000000058 */
[----:B------:R-:W-:Y:S02]  /*5bf0*/  IADD3 R9, R9, R97, RZ ;  /* 0x0000006109097210 */ /* 0x000fe40007ffe0ff */
[C---:B------:R-:W-:Y:S02]  /*5c00*/  LEA R88, P2, R8.reuse, R10, 0x1 ;  /* 0x0000000a08587211 */ /* 0x040fe400078408ff */
[----:B------:R-:W-:Y:S02]  /*5c10*/  F2FP.F16.F32.PACK_AB R151, RZ, R151 ;  /* 0x00000097ff97723e */ /* 0x000fe400000000ff */
[----:B------:R-:W-:-:S03]  /*5c20*/  LEA.HI.X R89, R8, R11, R9, 0x1, P2 ;  /* 0x0000000b08597211 */ /* 0x000fc600010f0c09 */
[----:B------:R0:W-:Y:S04]  /*5c30*/  @P1 STG.E.U16 desc[UR36][R168.64+0xf2], R151 ;  /* 0x0000f297a8001986 */ /* 0x0001e8000c101524 */
[----:B------:R-:W2:Y:S01]  /*5c40*/  @P3 LDG.E.LTC128B.U16 R172, desc[UR36][R88.64] ;  /* 0x0000002458ac3981 */ /* 0x000ea2000c1e1520 */
[----:B------:R-:W-:Y:S01]  /*5c50*/  IMAD.WIDE.U32 R8, R153, R14, R6 ;  /* 0x0000000e99087225 */ /* 0x000fe200078e0006 */
[----:B------:R-:W-:Y:S01]  /*5c60*/  SHF.L.U64.HI R95, R4, 0x8, R5 ;  /* 0x00000008045f7819 */ /* 0x000fe20000010205 */
[----:B------:R-:W-:Y:S01]  /*5c70*/  BSSY B1, `(.L_x_154) ;  /* 0x0000011000017945 */ /* 0x000fe20003800000 */
[----:B------:R-:W-:Y:S01]  /*5c80*/  ISETP.GT.AND P2, PT, R0, 0x1, P0 ;  /* 0x000000010000780c */ /* 0x000fe20000744270 */
[----:B------:R-:W-:Y:S02]  /*5c90*/  IMAD.IADD R9, R97, 0x1, R9 ;  /* 0x0000000161097824 */ /* 0x000fe400078e0209 */
[----:B------:R-:W-:-:S02]  /*5ca0*/  IMAD.SHL.U32 R93, R4, 0x100, RZ ;  /* 0x00000100045d7824 */ /* 0x000fc400078e00ff */
[----:B--2---:R-:W-:-:S05]  /*5cb0*/  HADD2.F32 R90, -RZ, R172.H0_H0 ;  /* 0x200000acff5a7230 */ /* 0x004fca0000004100 */
[----:B------:R-:W-:Y:S01]  /*5cc0*/  FMUL R15, R90, R155 ;  /* 0x0000009b5a0f7220 */ /* 0x000fe20000400000 */
[----:B------:R-:W-:Y:S01]  /*5cd0*/  IMAD.WIDE.U32 R90, R23, R12, R8 ;  /* 0x0000000c175a7225 */ /* 0x000fe200078e0008 */
[----:B------:R-:W-:-:S03]  /*5ce0*/  IADD3 R8, P1, R93, R158, RZ ;  /* 0x0000009e5d087210 */ /* 0x000fc60007f3e0ff */
[----:B------:R-:W-:Y:S01]  /*5cf0*/  FFMA R15, R24, R154, R15 ;  /* 0x0000009a180f7223 */ /* 0x000fe2000000000f */
[----:B------:R-:W-:Y:S01]  /*5d00*/  IMAD.IADD R5, R13, 0x1, R91 ;  /* 0x000000010d057824 */ /* 0x000fe200078e025b */
[C---:B------:R-:W-:Y:S01]  /*5d10*/  LEA R4, P4, R90.reuse, R10, 0x1 ;  /* 0x0000000a5a047211 */ /* 0x040fe200078808ff */
[----:B------:R-:W-:Y:S02]  /*5d20*/  IMAD.X R9, R95, 0x1, R159, P1 ;  /* 0x000000015f097824 */ /* 0x000fe400008e069f */
[----:B------:R-:W-:Y:S02]  /*5d30*/  F2FP.F16.F32.PACK_AB R15, RZ, R15 ;  /* 0x0000000fff0f723e */ /* 0x000fe400000000ff */
[----:B------:R-:W-:-:S03]  /*5d40*/  LEA.HI.X R5, R90, R11, R5, 0x1, P4 ;  /* 0x0000000b5a057211 */ /* 0x000fc600020f0c05 */
[----:B------:R0:W-:Y:S01]  /*5d50*/  @P3 STG.E.U16 desc[UR36][R8.64], R15 ;  /* 0x0000000f08003986 */ /* 0x0001e2000c101524 */
[----:B------:R-:W-:Y:S05]  /*5d60*/  @!P2 BRA `(.L_x_155) ;  /* 0x000000000004a947 */ /* 0x000fea0003800000 */
[----:B------:R1:W5:Y:S02]  /*5d70*/  LDG.E.LTC128B.U16 R172, desc[UR36][R4.64+0x2] ;  /* 0x0000022404ac7981 */ /* 0x000364000c1e1520 */
.L_x_155:
[----:B------:R-:W-:Y:S05]  /*5d80*/  BSYNC B1 ;  /* 0x0000000000017941 */ /* 0x000fea0003800000 */
.L_x_154:
[----:B-----5:R-:W-:Y:S01]  /*5d90*/  HADD2.F32 R24, -RZ, R172.H0_H0 ;  /* 0x200000acff187230 */ /* 0x020fe20000004100 */
[----:B------:R-:W-:Y:S01]  /*5da0*/  ISETP.GT.AND P1, PT, R3, 0x88, PT ;  /* 0x000000880300780c */ /* 0x000fe20003f24270 */
[----:B0-----:R-:W-:Y:S01]  /*5db0*/  IMAD.WIDE.U32 R14, R153, R14, R162 ;  /* 0x0000000e990e7225 */ /* 0x001fe200078e00a2 */
[----:B------:R-:W-:Y:S03]  /*5dc0*/  BSSY B1, `(.L_x_156) ;  /* 0x000000e000017945 */ /* 0x000fe60003800000 */
[----:B------:R-:W-:Y:S01]  /*5dd0*/  FMUL R24, R24, R155 ;  /* 0x0000009b18187220 */ /* 0x000fe20000400000 */
[----:B------:R-:W-:Y:S01]  /*5de0*/  ISETP.GT.AND P3, PT, R0, RZ, P1 ;  /* 0x000000ff0000720c */ /* 0x000fe20000f64270 */
[----:B------:R-:W-:Y:S01]  /*5df0*/  IMAD.IADD R97, R97, 0x1, R15 ;  /* 0x0000000161617824 */ /* 0x000fe200078e020f */
[----:B------:R-:W-:Y:S01]  /*5e00*/  IADD3 R21, P5, R20, R14, RZ ;  /* 0x0000000e14157210 */ /* 0x000fe20007fbe0ff */
[----:B------:R-:W-:Y:S01]  /*5e10*/  FFMA R24, R25, R154, R24 ;  /* 0x0000009a19187223 */ /* 0x000fe20000000018 */
[----:B------:R-:W-:-:S03]  /*5e20*/  IADD3 R20, P4, R6, R14, RZ ;  /* 0x0000000e06147210 */ /* 0x000fc60007f9e0ff */
[----:B------:R-:W-:Y:S01]  /*5e30*/  IMAD.X R156, R97, 0x1, R157, P5 ;  /* 0x00000001619c7824 */ /* 0x000fe200028e069d */
[----:B------:R-:W-:Y:S02]  /*5e40*/  F2FP.F16.F32.PACK_AB R24, RZ, R24 ;  /* 0x00000018ff18723e */ /* 0x000fe400000000ff */
[----:B------:R-:W-:-:S03]  /*5e50*/  LEA R14, P5, R21, R10, 0x1 ;  /* 0x0000000a150e7211 */ /* 0x000fc600078a08ff */
[----:B------:R0:W-:Y:S01]  /*5e60*/  @P2 STG.E.U16 desc[UR36][R8.64+0x2], R24 ;  /* 0x0000021808002986 */ /* 0x0001e2000c101524 */
[----:B------:R-:W-:Y:S01]  /*5e70*/  LEA.HI.X R15, R21, R11, R156, 0x1, P5 ;  /* 0x0000000b150f7211 */ /* 0x000fe200028f0c9c */
[----:B------:R-:W-:Y:S08]  /*5e80*/  @!P3 BRA `(.L_x_157) ;  /* 0x000000000004b947 */ /* 0x000ff00003800000 */
[----:B------:R2:W5:Y:S02]  /*5e90*/  LDG.E.LTC128B.U16 R172, desc[UR36][R14.64] ;  /* 0x000000240eac7981 */ /* 0x000564000c1e1520 */
.L_x_157:
[----:B------:R-:W-:Y:S05]  /*5ea0*/  BSYNC B1 ;  /* 0x0000000000017941 */ /* 0x000fea0003800000 */
.L_x_156:
[----:B-----5:R-:W-:Y:S01]  /*5eb0*/  HADD2.F32 R6, -RZ, R172.H0_H0 ;  /* 0x200000acff067230 */ /* 0x020fe20000004100 */
[----:B------:R-:W-:Y:S01]  /*5ec0*/  IADD3.X R21, R7, R97, RZ, P4, !PT ;  /* 0x0000006107157210 */ /* 0x000fe200027fe4ff */
[----:B------:R-:W-:Y:S01]  /*5ed0*/  BSSY B1, `(.L_x_158) ;  /* 0x000000e000017945 */ /* 0x000fe20003800000 */
[----:B------:R-:W-:Y:S02]  /*5ee0*/  ISETP.GT.AND P2, PT, R0, 0x1, P1 ;  /* 0x000000010000780c */ /* 0x000fe40000f44270 */
[----:B------:R-:W-:Y:S01]  /*5ef0*/  FMUL R3, R6, R155 ;  /* 0x0000009b06037220 */ /* 0x000fe20000400000 */
[----:B------:R-:W-:Y:S01]  /*5f00*/  IADD3 R6, P4, R8, R165, RZ ;  /* 0x000000a508067210 */ /* 0x000fe20007f9e0ff */
[----:B--2---:R-:W-:-:S04]  /*5f10*/  IMAD.WIDE.U32 R14, R23, R12, R20 ;  /* 0x0000000c170e7225 */ /* 0x004fc800078e0014 */
[----:B------:R-:W-:Y:S01]  /*5f20*/  FFMA R3, R26, R154, R3 ;  /* 0x0000009a1a037223 */ /* 0x000fe20000000003 */
[----:B------:R-:W-:Y:S01]  /*5f30*/  IMAD.X R7, R9, 0x1, R167, P4 ;  /* 0x0000000109077824 */ /* 0x000fe200020e06a7 */
[----:B------:R-:W-:Y:S01]  /*5f40*/  LEA R10, P5, R14, R10, 0x1 ;  /* 0x0000000a0e0a7211 */ /* 0x000fe200078a08ff */
[----:B------:R-:W-:Y:S02]  /*5f50*/  IMAD.IADD R13, R13, 0x1, R15 ;  /* 0x000000010d0d7824 */ /* 0x000fe400078e020f */
[----:B------:R-:W-:-:S03]  /*5f60*/  F2FP.F16.F32.PACK_AB R3, RZ, R3 ;  /* 0x00000003ff03723e */ /* 0x000fc600000000ff */
[----:B------:R-:W-:Y:S02]  /*5f70*/  LEA.HI.X R11, R14, R11, R13, 0x1, P5 ;  /* 0x0000000b0e0b7211 */ /* 0x000fe400028f0c0d */
[----:B------:R2:W-:Y:S01]  /*5f80*/  @P3 STG.E.U16 desc[UR36][R6.64], R3 ;  /* 0x0000000306003986 */ /* 0x0005e2000c101524 */
[----:B------:R-:W-:Y:S05]  /*5f90*/  @!P2 BRA `(.L_x_159) ;  /* 0x000000000004a947 */ /* 0x000fea0003800000 */
[----:B------:R0:W5:Y:S02]  /*5fa0*/  LDG.E.LTC128B.U16 R172, desc[UR36][R10.64+0x2] ;  /* 0x000002240aac7981 */ /* 0x000164000c1e1520 */
.L_x_159:
[----:B------:R-:W-:Y:S05]  /*5fb0*/  BSYNC B1 ;  /* 0x0000000000017941 */ /* 0x000fea0003800000 */
.L_x_158:
[----:B-----5:R-:W-:Y:S01]  /*5fc0*/  HADD2.F32 R12, -RZ, R172.H0_H0 ;  /* 0x200000acff0c7230 */ /* 0x020fe20000004100 */
[----:B------:R-:W-:Y:S01]  /*5fd0*/  ISETP.GT.AND P3, PT, R0, 0x8, P0 ;  /* 0x000000080000780c */ /* 0x000fe20000764270 */
[----:B------:R-:W-:Y:S03]  /*5fe0*/  BSSY B1, `(.L_x_160) ;  /* 0x0000007000017945 */ /* 0x000fe60003800000 */
[----:B------:R-:W-:-:S04]  /*5ff0*/  FMUL R12, R12, R155 ;  /* 0x0000009b0c0c7220 */ /* 0x000fc80000400000 */
[----:B------:R-:W-:-:S05]  /*6000*/  FFMA R12, R27, R154, R12 ;  /* 0x0000009a1b0c7223 */ /* 0x000fca000000000c */
[----:B------:R-:W-:-:S05]  /*6010*/  F2FP.F16.F32.PACK_AB R12, RZ, R12 ;  /* 0x0000000cff0c723e */ /* 0x000fca00000000ff */
[----:B------:R0:W-:Y:S01]  /*6020*/  @P2 STG.E.U16 desc[UR36][R6.64+0x2], R12 ;  /* 0x0000020c06002986 */ /* 0x0001e2000c101524 */
[----:B------:R-:W-:Y:S05]  /*6030*/  @!P3 BRA `(.L_x_161) ;  /* 0x000000000004b947 */ /* 0x000fea0003800000 */
[----:B------:R0:W5:Y:S02]  /*6040*/  LDG.E.LTC128B.U16 R172, desc[UR36][R4.64+0x10] ;  /* 0x0000102404ac7981 */ /* 0x000164000c1e1520 */
.L_x_161:
[----:B------:R-:W-:Y:S05]  /*6050*/  BSYNC B1 ;  /* 0x0000000000017941 */ /* 0x000fea0003800000 */
.L_x_160:
[----:B0-2--5:R-:W-:Y:S01]  /*6060*/  HADD2.F32 R6, -RZ, R172.H0_H0 ;  /* 0x200000acff067230 */ /* 0x025fe20000004100 */
[----:B------:R-:W-:Y:S01]  /*6070*/  ISETP.GT.AND P2, PT, R0, 0x9, P0 ;  /* 0x000000090000780c */ /* 0x000fe20000744270 */
[----:B------:R-:W-:Y:S01]  /*6080*/  IMAD.MOV.U32 R7, RZ, RZ, R9 ;  /* 0x000000ffff077224 */ /* 0x000fe200078e0009 */
[----:B------:R-:W-:Y:S02]  /*6090*/  BSSY B1, `(.L_x_162) ;  /* 0x0000008000017945 */ /* 0x000fe40003800000 */
[----:B------:R-:W-:Y:S01]  /*60a0*/  FMUL R3, R6, R155 ;  /* 0x0000009b06037220 */ /* 0x000fe20000400000 */
[----:B------:R-:W-:-:S03]  /*60b0*/  IMAD.MOV.U32 R6, RZ, RZ, R8 ;  /* 0x000000ffff067224 */ /* 0x000fc600078e0008 */
[----:B------:R-:W-:-:S05]  /*60c0*/  FFMA R3, R28, R154, R3 ;  /* 0x0000009a1c037223 */ /* 0x000fca0000000003 */
[----:B------:R-:W-:-:S05]  /*60d0*/  F2FP.F16.F32.PACK_AB R3, RZ, R3 ;  /* 0x00000003ff03723e */ /* 0x000fca00000000ff */
[----:B------:R0:W-:Y:S01]  /*60e0*/  @P3 STG.E.U16 desc[UR36][R6.64+0x10], R3 ;  /* 0x0000100306003986 */ /* 0x0001e2000c101524 */
[----:B------:R-:W-:Y:S05]  /*60f0*/  @!P2 BRA `(.L_x_163) ;  /* 0x000000000004a947 */ /* 0x000fea0003800000 */
[----:B------:R2:W5:Y:S02]  /*6100*/  LDG.E.LTC128B.U16 R172, desc[UR36][R4.64+0x12] ;  /* 0x0000122404ac7981 */ /* 0x000564000c1e1520 */
.L_x_163:
[----:B------:R-:W-:Y:S05]  /*6110*/  BSYNC B1 ;  /* 0x0000000000017941 */ /* 0x000fea0003800000 */
.L_x_162:
        /* <DEDUP_REMOVED lines=9> */
.L_x_165:
[----:B------:R-:W-:Y:S05]  /*61b0*/  BSYNC B1 ;  /* 0x0000000000017941 */ /* 0x000fea0003800000 */
.L_x_164:
[----:B0----5:R-:W-:Y:S01]  /*61c0*/  HADD2.F32 R12, -RZ, R172.H0_H0 ;  /* 0x200000acff0c7230 */ /* 0x021fe20000004100 */
[----:B------:R-:W-:Y:S01]  /*61d0*/  IADD3 R8, P3, R165, R8, RZ ;  /* 0x00000008a5087210 */ /* 0x000fe20007f7e0ff */
[----:B------:R-:W-:Y:S01]  /*61e0*/  BSSY B1, `(.L_x_166) ;  /* 0x0000009000017945 */ /* 0x000fe20003800000 */
[----:B------:R-:W-:Y:S02]  /*61f0*/  ISETP.GT.AND P2, PT, R0, 0x9, P1 ;  /* 0x000000090000780c */ /* 0x000fe40000f44270 */
[----:B------:R-:W-:Y:S01]  /*6200*/  FMUL R3, R12, R155 ;  /* 0x0000009b0c037220 */ /* 0x000fe20000400000 */
[----:B------:R-:W-:-:S03]  /*6210*/  IMAD.X R9, R167, 0x1, R9, P3 ;  /* 0x00000001a7097824 */ /* 0x000fc600018e0609 */
[----:B------:R-:W-:-:S05]  /*6220*/  FFMA R3, R30, R154, R3 ;  /* 0x0000009a1e037223 */ /* 0x000fca0000000003 */
[----:B------:R-:W-:-:S05]  /*6230*/  F2FP.F16.F32.PACK_AB R3, RZ, R3 ;  /* 0x00000003ff03723e */ /* 0x000fca00000000ff */
[----:B------:R0:W-:Y:S01]  /*6240*/  @P4 STG.E.U16 desc[UR36][R8.64+0x10], R3 ;  /* 0x0000100308004986 */ /* 0x0001e2000c101524 */
[----:B------:R-:W-:Y:S05]  /*6250*/  @!P2 BRA `(.L_x_167) ;  /* 0x000000000004a947 */ /* 0x000fea0003800000 */
[----:B------:R0:W5:Y:S02]  /*6260*/  LDG.E.LTC128B.U16 R172, desc[UR36][R10.64+0x12] ;  /* 0x000012240aac7981 */ /* 0x000164000c1e1520 */
.L_x_167:
[----:B------:R-:W-:Y:S05]  /*6270*/  BSYNC B1 ;  /* 0x0000000000017941 */ /* 0x000fea0003800000 */
.L_x_166:
[----:B0----5:R-:W-:Y:S01]  /*6280*/  HADD2.F32 R8, -RZ, R172.H0_H0 ;  /* 0x200000acff087230 */ /* 0x021fe20000004100 */
[----:B------:R-:W-:Y:S01]  /*6290*/  ISETP.GT.AND P3, PT, R0, 0x10, P0 ;  /* 0x000000100000780c */ /* 0x000fe20000764270 */
[----:B------:R-:W-:Y:S03]  /*62a0*/  BSSY B1, `(.L_x_168) ;  /* 0x0000009000017945 */ /* 0x000fe60003800000 */
[----:B------:R-:W-:-:S04]  /*62b0*/  FMUL R8, R8, R155 ;  /* 0x0000009b08087220 */ /* 0x000fc80000400000 */
[----:B------:R-:W-:Y:S01]  /*62c0*/  FFMA R31, R31, R154, R8 ;  /* 0x0000009a1f1f7223 */ /* 0x000fe20000000008 */
[----:B------:R-:W-:-:S04]  /*62d0*/  IADD3 R8, P4, P5, R165, R158, R93 ;  /* 0x0000009ea5087210 */ /* 0x000fc80007d9e05d */
[----:B------:R-:W-:Y:S02]  /*62e0*/  F2FP.F16.F32.PACK_AB R31, RZ, R31 ;  /* 0x0000001fff1f723e */ /* 0x000fe400000000ff */
[----:B------:R-:W-:-:S05]  /*62f0*/  IADD3.X R9, R167, R159, R95, P4, P5 ;  /* 0x0000009fa7097210 */ /* 0x000fca00027ea45f */
[----:B------:R0:W-:Y:S01]  /*6300*/  @P2 STG.E.U16 desc[UR36][R8.64+0x12], R31 ;  /* 0x0000121f08002986 */ /* 0x0001e2000c101524 */
[----:B------:R-:W-:Y:S05]  /*6310*/  @!P3 BRA `(.L_x_169) ;  /* 0x000000000004b947 */ /* 0x000fea0003800000 */
[----:B------:R0:W5:Y:S02]  /*6320*/  LDG.E.LTC128B.U16 R172, desc[UR36][R4.64+0x20] ;  /* 0x0000202404ac7981 */ /* 0x000164000c1e1520 */
.L_x_169:
[----:B------:R-:W-:Y:S05]  /*6330*/  BSYNC B1 ;  /* 0x0000000000017941 */ /* 0x000fea0003800000 */
.L_x_168:
        /* <DEDUP_REMOVED lines=9> */
.L_x_171:
[----:B------:R-:W-:Y:S05]  /*63d0*/  BSYNC B1 ;  /* 0x0000000000017941 */ /* 0x000fea0003800000 */
.L_x_170:
        /* <DEDUP_REMOVED lines=9> */
.L_x_173:
[----:B------:R-:W-:Y:S05]  /*6470*/  BSYNC B1 ;  /* 0x0000000000017941 */ /* 0x000fea0003800000 */
.L_x_172:
[----:B0----5:R-:W-:Y:S01]  /*6480*/  HADD2.F32 R12, -RZ, R172.H0_H0 ;  /* 0x200000acff0c7230 */ /* 0x021fe20000004100 */
        /* <DEDUP_REMOVED lines=8> */
.L_x_175:
[----:B------:R-:W-:Y:S05]  /*6510*/  BSYNC B1 ;  /* 0x0000000000017941 */ /* 0x000fea0003800000 */
.L_x_174:
        /* <DEDUP_REMOVED lines=9> */
.L_x_177:
[----:B------:R-:W-:Y:S05]  /*65b0*/  BSYNC B1 ;  /* 0x0000000000017941 */ /* 0x000fea0003800000 */
.L_x_176:
        /* <DEDUP_REMOVED lines=9> */
.L_x_179:
[----:B------:R-:W-:Y:S05]  /*6650*/  BSYNC B1 ;  /* 0x0000000000017941 */ /* 0x000fea0003800000 */
.L_x_178:
        /* <DEDUP_REMOVED lines=9> */
.L_x_181:
[----:B------:R-:W-:Y:S05]  /*66f0*/  BSYNC B1 ;  /* 0x0000000000017941 */ /* 0x000fea0003800000 */
.L_x_180:
        /* <DEDUP_REMOVED lines=9> */
.L_x_183:
[----:B------:R-:W-:Y:S05]  /*6790*/  BSYNC B1 ;  /* 0x0000000000017941 */ /* 0x000fea0003800000 */
.L_x_182:
        /* <DEDUP_REMOVED lines=9> */
.L_x_185:
[----:B------:R-:W-:Y:S05]  /*6830*/  BSYNC B1 ;  /* 0x0000000000017941 */ /* 0x000fea0003800000 */
.L_x_184:
        /* <DEDUP_REMOVED lines=9> */
.L_x_187:
[----:B------:R-:W-:Y:S05]  /*68d0*/  BSYNC B1 ;  /* 0x0000000000017941 */ /* 0x000fea0003800000 */
.L_x_186:
        /* <DEDUP_REMOVED lines=9> */
.L_x_189:
[----:B------:R-:W-:Y:S05]  /*6970*/  BSYNC B1 ;  /* 0x0000000000017941 */ /* 0x000fea0003800000 */
.L_x_188:
        /* <DEDUP_REMOVED lines=9> */
.L_x_191:
[----:B------:R-:W-:Y:S05]  /*6a10*/  BSYNC B1 ;  /* 0x0000000000017941 */ /* 0x000fea0003800000 */
.L_x_190:
        /* <DEDUP_REMOVED lines=9> */
.L_x_193:
[----:B------:R-:W-:Y:S05]  /*6ab0*/  BSYNC B1 ;  /* 0x0000000000017941 */ /* 0x000fea0003800000 */
.L_x_192:
        /* <DEDUP_REMOVED lines=9> */
.L_x_195:
[----:B------:R-:W-:Y:S05]  /*6b50*/  BSYNC B1 ;  /* 0x0000000000017941 */ /* 0x000fea0003800000 */
.L_x_194:
        /* <DEDUP_REMOVED lines=9> */
.L_x_197:
[----:B------:R-:W-:Y:S05]  /*6bf0*/  BSYNC B1 ;  /* 0x0000000000017941 */ /* 0x000fea0003800000 */
.L_x_196:
        /* <DEDUP_REMOVED lines=9> */
.L_x_199:
[----:B------:R-:W-:Y:S05]  /*6c90*/  BSYNC B1 ;  /* 0x0000000000017941 */ /* 0x000fea0003800000 */
.L_x_198:
        /* <DEDUP_REMOVED lines=9> */
.L_x_201:
[----:B------:R-:W-:Y:S05]  /*6d30*/  BSYNC B1 ;  /* 0x0000000000017941 */ /* 0x000fea0003800000 */
.L_x_200:
        /* <DEDUP_REMOVED lines=9> */
.L_x_203:
[----:B------:R-:W-:Y:S05]  /*6dd0*/  BSYNC B1 ;  /* 0x0000000000017941 */ /* 0x000fea0003800000 */
.L_x_202:
        /* <DEDUP_REMOVED lines=9> */
.L_x_205:
[----:B------:R-:W-:Y:S05]  /*6e70*/  BSYNC B1 ;  /* 0x0000000000017941 */ /* 0x000fea0003800000 */
.L_x_204:
        /* <DEDUP_REMOVED lines=9> */
.L_x_207:
[----:B------:R-:W-:Y:S05]  /*6f10*/  BSYNC B1 ;  /* 0x0000000000017941 */ /* 0x000fea0003800000 */
.L_x_206:
        /* <DEDUP_REMOVED lines=9> */
.L_x_209:
[----:B------:R-:W-:Y:S05]  /*6fb0*/  BSYNC B1 ;  /* 0x0000000000017941 */ /* 0x000fea0003800000 */
.L_x_208:
        /* <DEDUP_REMOVED lines=9> */
.L_x_211:
[----:B------:R-:W-:Y:S05]  /*7050*/  BSYNC B1 ;  /* 0x0000000000017941 */ /* 0x000fea0003800000 */
.L_x_210:
        /* <DEDUP_REMOVED lines=9> */
.L_x_213:
[----:B------:R-:W-:Y:S05]  /*70f0*/  BSYNC B1 ;  /* 0x0000000000017941 */ /* 0x000fea0003800000 */
.L_x_212:
        /* <DEDUP_REMOVED lines=9> */
.L_x_215:
[----:B------:R-:W-:Y:S05]  /*7190*/  BSYNC B1 ;  /* 0x0000000000017941 */ /* 0x000fea0003800000 */
.L_x_214:
        /* <DEDUP_REMOVED lines=9> */
.L_x_217:
[----:B------:R-:W-:Y:S05]  /*7230*/  BSYNC B1 ;  /* 0x0000000000017941 */ /* 0x000fea0003800000 */
.L_x_216:
        /* <DEDUP_REMOVED lines=9> */
.L_x_219:
[----:B------:R-:W-:Y:S05]  /*72d0*/  BSYNC B1 ;  /* 0x0000000000017941 */ /* 0x000fea0003800000 */
.L_x_218:
        /* <DEDUP_REMOVED lines=9> */
.L_x_221:
[----:B------:R-:W-:Y:S05]  /*7370*/  BSYNC B1 ;  /* 0x0000000000017941 */ /* 0x000fea0003800000 */
.L_x_220:
        /* <DEDUP_REMOVED lines=9> */
.L_x_223:
[----:B------:R-:W-:Y:S05]  /*7410*/  BSYNC B1 ;  /* 0x0000000000017941 */ /* 0x000fea0003800000 */
.L_x_222:
        /* <DEDUP_REMOVED lines=9> */
.L_x_225:
[----:B------:R-:W-:Y:S05]  /*74b0*/  BSYNC B1 ;  /* 0x0000000000017941 */ /* 0x000fea0003800000 */
.L_x_224:
        /* <DEDUP_REMOVED lines=9> */
.L_x_227:
[----:B------:R-:W-:Y:S05]  /*7550*/  BSYNC B1 ;  /* 0x0000000000017941 */ /* 0x000fea0003800000 */
.L_x_226:
        /* <DEDUP_REMOVED lines=9> */
.L_x_229:
[----:B------:R-:W-:Y:S05]  /*75f0*/  BSYNC B1 ;  /* 0x0000000000017941 */ /* 0x000fea0003800000 */
.L_x_228:
        /* <DEDUP_REMOVED lines=9> */
.L_x_231:
[----:B------:R-:W-:Y:S05]  /*7690*/  BSYNC B1 ;  /* 0x0000000000017941 */ /* 0x000fea0003800000 */
.L_x_230:
        /* <DEDUP_REMOVED lines=9> */
.L_x_233:
[----:B------:R-:W-:Y:S05]  /*7730*/  BSYNC B1 ;  /* 0x0000000000017941 */ /* 0x000fea0003800000 */
.L_x_232:
        /* <DEDUP_REMOVED lines=9> */
.L_x_235:
[----:B------:R-:W-:Y:S05]  /*77d0*/  BSYNC B1 ;  /* 0x0000000000017941 */ /* 0x000fea0003800000 */
.L_x_234:
        /* <DEDUP_REMOVED lines=9> */
.L_x_237:
[----:B------:R-:W-:Y:S05]  /*7870*/  BSYNC B1 ;  /* 0x0000000000017941 */ /* 0x000fea0003800000 */
.L_x_236:
        /* <DEDUP_REMOVED lines=9> */
.L_x_239:
[----:B------:R-:W-:Y:S05]  /*7910*/  BSYNC B1 ;  /* 0x0000000000017941 */ /* 0x000fea0003800000 */
.L_x_238:
        /* <DEDUP_REMOVED lines=9> */
.L_x_241:
[----:B------:R-:W-:Y:S05]  /*79b0*/  BSYNC B1 ;  /* 0x0000000000017941 */ /* 0x000fea0003800000 */
.L_x_240:
        /* <DEDUP_REMOVED lines=9> */
.L_x_243:
[----:B------:R-:W-:Y:S05]  /*7a50*/  BSYNC B1 ;  /* 0x0000000000017941 */ /* 0x000fea0003800000 */
.L_x_242:
        /* <DEDUP_REMOVED lines=9> */
.L_x_245:
[----:B------:R-:W-:Y:S05]  /*7af0*/  BSYNC B1 ;  /* 0x0000000000017941 */ /* 0x000fea0003800000 */
.L_x_244:
        /* <DEDUP_REMOVED lines=9> */
.L_x_247:
[----:B------:R-:W-:Y:S05]  /*7b90*/  BSYNC B1 ;  /* 0x0000000000017941 */ /* 0x000fea0003800000 */
.L_x_246:
        /* <DEDUP_REMOVED lines=9> */
.L_x_249:
[----:B------:R-:W-:Y:S05]  /*7c30*/  BSYNC B1 ;  /* 0x0000000000017941 */ /* 0x000fea0003800000 */
.L_x_248:
        /* <DEDUP_REMOVED lines=9> */
.L_x_251:
[----:B------:R-:W-:Y:S05]  /*7cd0*/  BSYNC B1 ;  /* 0x0000000000017941 */ /* 0x000fea0003800000 */
.L_x_250:
        /* <DEDUP_REMOVED lines=9> */
.L_x_253:
[----:B------:R-:W-:Y:S05]  /*7d70*/  BSYNC B1 ;  /* 0x0000000000017941 */ /* 0x000fea0003800000 */
.L_x_252:
        /* <DEDUP_REMOVED lines=9> */
.L_x_255:
[----:B------:R-:W-:Y:S05]  /*7e10*/  BSYNC B1 ;  /* 0x0000000000017941 */ /* 0x000fea0003800000 */
.L_x_254:
        /* <DEDUP_REMOVED lines=9> */
.L_x_257:
[----:B------:R-:W-:Y:S05]  /*7eb0*/  BSYNC B1 ;  /* 0x0000000000017941 */ /* 0x000fea0003800000 */
.L_x_256:
        /* <DEDUP_REMOVED lines=9> */
.L_x_259:
[----:B------:R-:W-:Y:S05]  /*7f50*/  BSYNC B1 ;  /* 0x0000000000017941 */ /* 0x000fea0003800000 */
.L_x_258:
        /* <DEDUP_REMOVED lines=9> */
.L_x_261:
[----:B------:R-:W-:Y:S05]  /*7ff0*/  BSYNC B1 ;  /* 0x0000000000017941 */ /* 0x000fea0003800000 */
.L_x_260:
        /* <DEDUP_REMOVED lines=9> */
.L_x_263:
[----:B------:R-:W-:Y:S05]  /*8090*/  BSYNC B1 ;  /* 0x0000000000017941 */ /* 0x000fea0003800000 */
.L_x_262:
        /* <DEDUP_REMOVED lines=9> */
.L_x_265:
[----:B------:R-:W-:Y:S05]  /*8130*/  BSYNC B1 ;  /* 0x0000000000017941 */ /* 0x000fea0003800000 */
.L_x_264:
        /* <DEDUP_REMOVED lines=9> */
.L_x_267:
[----:B------:R-:W-:Y:S05]  /*81d0*/  BSYNC B1 ;  /* 0x0000000000017941 */ /* 0x000fea0003800000 */
.L_x_266:
        /* <DEDUP_REMOVED lines=9> */
.L_x_269:
[----:B------:R-:W-:Y:S05]  /*8270*/  BSYNC B1 ;  /* 0x0000000000017941 */ /* 0x000fea0003800000 */
.L_x_268:
        /* <DEDUP_REMOVED lines=9> */
.L_x_271:
[----:B------:R-:W-:Y:S05]  /*8310*/  BSYNC B1 ;  /* 0x0000000000017941 */ /* 0x000fea0003800000 */
.L_x_270:
        /* <DEDUP_REMOVED lines=9> */
.L_x_273:
[----:B------:R-:W-:Y:S05]  /*83b0*/  BSYNC B1 ;  /* 0x0000000000017941 */ /* 0x000fea0003800000 */
.L_x_272:
        /* <DEDUP_REMOVED lines=9> */
.L_x_275:
[----:B------:R-:W-:Y:S05]  /*8450*/  BSYNC B1 ;  /* 0x0000000000017941 */ /* 0x000fea0003800000 */
.L_x_274:
[----:B012--5:R-:W-:Y:S01]  /*8460*/  HADD2.F32 R4, -RZ, R172.H0_H0 ;  /* 0x200000acff047230 */ /* 0x027fe20000004100 */
        /* <DEDUP_REMOVED lines=8> */
.L_x_277:
[----:B------:R-:W-:Y:S05]  /*84f0*/  BSYNC B1 ;  /* 0x0000000000017941 */ /* 0x000fea0003800000 */
.L_x_276:
[----:B0----5:R-:W-:Y:S01]  /*8500*/  HADD2.F32 R4, -RZ, R172.H0_H0 ;  /* 0x200000acff047230 */ /* 0x021fe20000004100 */
[----:B------:R-:W-:Y:S01]  /*8510*/  @P2 MOV R5, R9 ;  /* 0x0000000900052202 */ /* 0x000fe20000000f00 */
[----:B------:R-:W-:Y:S01]  /*8520*/  BSSY B1, `(.L_x_278) ;  /* 0x0000009000017945 */ /* 0x000fe20003800000 */
[----:B------:R-:W-:Y:S02]  /*8530*/  ISETP.GT.AND P1, PT, R0, 0x79, P1 ;  /* 0x000000790000780c */ /* 0x000fe40000f24270 */
[----:B------:R-:W-:Y:S01]  /*8540*/  FMUL R3, R4, R155 ;  /* 0x0000009b04037220 */ /* 0x000fe20000400000 */
[----:B------:R-:W-:-:S03]  /*8550*/  @P2 IMAD.MOV.U32 R4, RZ, RZ, R8 ;  /* 0x000000ffff042224 */ /* 0x000fc600078e0008 */
[----:B------:R-:W-:-:S05]  /*8560*/  FFMA R3, R86, R154, R3 ;  /* 0x0000009a56037223 */ /* 0x000fca0000000003 */
[----:B------:R-:W-:-:S05]  /*8570*/  F2FP.F16.F32.PACK_AB R3, RZ, R3 ;  /* 0x00000003ff03723e */ /* 0x000fca00000000ff */
[----:B------:R0:W-:Y:S01]  /*8580*/  @P2 STG.E.U16 desc[UR36][R4.64+0xf0], R3 ;  /* 0x0000f00304002986 */ /* 0x0001e2000c101524 */
[----:B------:R-:W-:Y:S05]  /*8590*/  @!P1 BRA `(.L_x_279) ;  /* 0x0000000000049947 */ /* 0x000fea0003800000 */
[----:B------:R2:W5:Y:S02]  /*85a0*/  LDG.E.LTC128B.U16 R172, desc[UR36][R10.64+0xf2] ;  /* 0x0000f2240aac7981 */ /* 0x000564000c1e1520 */
.L_x_279:
[----:B------:R-:W-:Y:S05]  /*85b0*/  BSYNC B1 ;  /* 0x0000000000017941 */ /* 0x000fea0003800000 */
.L_x_278:
[----:B------:R-:W-:Y:S05]  /*85c0*/  @!P1 BRA `(.L_x_280) ;  /* 0x00000024004c9947 */ /* 0x000fea0003800000 */
[----:B-----5:R-:W-:-:S05]  /*85d0*/  HADD2.F32 R172, -RZ, R172.H0_H0 ;  /* 0x200000acffac7230 */ /* 0x020fca0000004100 */
[----:B------:R-:W-:-:S04]  /*85e0*/  FMUL R172, R172, R155 ;  /* 0x0000009bacac7220 */ /* 0x000fc80000400000 */
[----:B------:R-:W-:-:S05]  /*85f0*/  FFMA R172, R87, R154, R172 ;  /* 0x0000009a57ac7223 */ /* 0x000fca00000000ac */
[----:B------:R-:W-:-:S05]  /*8600*/  F2FP.F16.F32.PACK_AB R172, RZ, R172 ;  /* 0x000000acffac723e */ /* 0x000fca00000000ff */
[----:B------:R0:W-:Y:S01]  /*8610*/  STG.E.U16 desc[UR36][R8.64+0xf2], R172 ;  /* 0x0000f2ac08007986 */ /* 0x0001e2000c101524 */
[----:B------:R-:W-:Y:S05]  /*8620*/  BRA `(.L_x_280) ;  /* 0x0000002400347947 */ /* 0x000fea0003800000 */
.L_x_29:
[----:B------:R-:W-:Y:S01]  /*8630*/  ULDC.64 UR4, c[0x0][0x5c0] ;  /* 0x0001700000047ab9 */ /* 0x000fe20000000a00 */
[-C--:B------:R-:W-:Y:S01]  /*8640*/  FMUL R88, R88, R154.reuse ;  /* 0x0000009a58587220 */ /* 0x080fe20000400000 */
[----:B------:R-:W-:Y:S01]  /*8650*/  LEA R8, P0, R166, UR4, 0x1 ;  /* 0x00000004a6087c11 */ /* 0x000fe2000f8008ff */
[----:B------:R-:W-:Y:S01]  /*8660*/  IMAD.SHL.U32 R7, R4, 0x10, RZ ;  /* 0x0000001004077824 */ /* 0x000fe200078e00ff */
[----:B------:R-:W-:Y:S01]  /*8670*/  ISETP.GT.AND P2, PT, R0, 0x1, P3 ;  /* 0x000000010000780c */ /* 0x000fe20001f44270 */
[-C--:B------:R-:W-:Y:S01]  /*8680*/  FMUL R89, R89, R154.reuse ;  /* 0x0000009a59597220 */ /* 0x080fe20000400000 */
[----:B------:R-:W-:Y:S01]  /*8690*/  LEA.HI.X R9, R166, UR5, R169, 0x1, P0 ;  /* 0x00000005a6097c11 */ /* 0x000fe200080f0ca9 */
[-C--:B------:R-:W-:Y:S01]  /*86a0*/  FMUL R90, R90, R154.reuse ;  /* 0x0000009a5a5a7220 */ /* 0x080fe20000400000 */
[----:B------:R-:W-:Y:S01]  /*86b0*/  ISETP.GT.AND P0, PT, R3, 0x8, PT ;  /* 0x000000080300780c */ /* 0x000fe20003f04270 */
[----:B------:R-:W-:Y:S01]  /*86c0*/  FMUL R91, R91, R154 ;  /* 0x0000009a5b5b7220 */ /* 0x000fe20000400000 */
[----:B------:R-:W-:Y:S01]  /*86d0*/  F2FP.F16.F32.PACK_AB R88, RZ, R88 ;  /* 0x00000058ff58723e */ /* 0x000fe200000000ff */
[-C--:B------:R-:W-:Y:S01]  /*86e0*/  FMUL R92, R92, R154.reuse ;  /* 0x0000009a5c5c7220 */ /* 0x080fe20000400000 */
[----:B------:R-:W-:Y:S01]  /*86f0*/  ISETP.GT.AND P4, PT, R0, RZ, P0 ;  /* 0x000000ff0000720c */ /* 0x000fe20000784270 */
[----:B------:R-:W-:Y:S01]  /*8700*/  FMUL R93, R93, R154 ;  /* 0x0000009a5d5d7220 */ /* 0x000fe20000400000 */
[----:B------:R-:W-:Y:S01]  /*8710*/  SHF.L.U64.HI R6, R4, 0x4, R5 ;  /* 0x0000000404067819 */ /* 0x000fe20000010205 */
[----:B------:R-:W-:Y:S01]  /*8720*/  @P1 STG.E.U16 desc[UR36][R8.64], R88 ;  /* 0x0000005808001986 */ /* 0x000fe2000c101524 */
[----:B------:R-:W-:Y:S01]  /*8730*/  IADD3 R10, P5, R7, R8, RZ ;  /* 0x00000008070a7210 */ /* 0x000fe20007fbe0ff */
[-C--:B------:R-:W-:Y:S01]  /*8740*/  FMUL R94, R94, R154.reuse ;  /* 0x0000009a5e5e7220 */ /* 0x080fe20000400000 */
[----:B------:R-:W-:Y:S01]  /*8750*/  ISETP.GT.AND P1, PT, R0, 0x1, P0 ;  /* 0x000000010000780c */ /* 0x000fe20000724270 */
[----:B------:R-:W-:Y:S01]  /*8760*/  FMUL R95, R95, R154 ;  /* 0x0000009a5f5f7220 */ /* 0x000fe20000400000 */
[----:B------:R-:W-:Y:S01]  /*8770*/  F2FP.F16.F32.PACK_AB R89, RZ, R89 ;  /* 0x00000059ff59723e */ /* 0x000fe200000000ff */
[----:B------:R-:W-:Y:S01]  /*8780*/  IMAD.X R11, R6, 0x1, R9, P5 ;  /* 0x00000001060b7824 */ /* 0x000fe200028e0609 */
[----:B------:R-:W-:Y:S01]  /*8790*/  F2FP.F16.F32.PACK_AB R90, RZ, R90 ;  /* 0x0000005aff5a723e */ /* 0x000fe200000000ff */
[-C--:B------:R-:W-:Y:S01]  /*87a0*/  FMUL R96, R96, R154.reuse ;  /* 0x0000009a60607220 */ /* 0x080fe20000400000 */
[----:B------:R-:W-:Y:S01]  /*87b0*/  F2FP.F16.F32.PACK_AB R91, RZ, R91 ;  /* 0x0000005bff5b723e */ /* 0x000fe200000000ff */
[----:B------:R-:W-:Y:S01]  /*87c0*/  @P2 STG.E.U16 desc[UR36][R8.64+0x2], R89 ;  /* 0x0000025908002986 */ /* 0x000fe2000c101524 */
[C---:B------:R-:W-:Y:S01]  /*87d0*/  ISETP.GT.AND P5, PT, R0.reuse, 0x9, P3 ;  /* 0x000000090000780c */ /* 0x040fe20001fa4270 */
[-C--:B------:R-:W-:Y:S01]  /*87e0*/  FMUL R97, R97, R154.reuse ;  /* 0x0000009a61617220 */ /* 0x080fe20000400000 */
[C---:B------:R-:W-:Y:S01]  /*87f0*/  ISETP.GT.AND P2, PT, R0.reuse, 0x8, P0 ;  /* 0x000000080000780c */ /* 0x040fe20000744270 */
[----:B------:R-:W-:Y:S01]  /*8800*/  @P4 STG.E.U16 desc[UR36][R10.64], R90 ;  /* 0x0000005a0a004986 */ /* 0x000fe2000c101524 */
[----:B------:R-:W-:Y:S01]  /*8810*/  ISETP.GT.AND P4, PT, R0, 0x8, P3 ;  /* 0x000000080000780c */ /* 0x000fe20001f84270 */
[----:B------:R-:W-:Y:S01]  /*8820*/  FMUL R98, R98, R154 ;  /* 0x0000009a62627220 */ /* 0x000fe20000400000 */
[----:B------:R-:W-:Y:S01]  /*8830*/  F2FP.F16.F32.PACK_AB R92, RZ, R92 ;  /* 0x0000005cff5c723e */ /* 0x000fe200000000ff */
[----:B------:R-:W-:Y:S01]  /*8840*/  @P1 STG.E.U16 desc[UR36][R10.64+0x2], R91 ;  /* 0x0000025b0a001986 */ /* 0x000fe2000c101524 */
[----:B------:R-:W-:Y:S01]  /*8850*/  ISETP.GT.AND P1, PT, R0, 0x9, P0 ;  /* 0x000000090000780c */ /* 0x000fe20000724270 */
[-C--:B------:R-:W-:Y:S01]  /*8860*/  FMUL R99, R99, R154.reuse ;  /* 0x0000009a63637220 */ /* 0x080fe20000400000 */
[----:B------:R-:W-:Y:S01]  /*8870*/  F2FP.F16.F32.PACK_AB R93, RZ, R93 ;  /* 0x0000005dff5d723e */ /* 0x000fe200000000ff */
[----:B------:R-:W-:Y:S01]  /*8880*/  FMUL R100, R100, R154 ;  /* 0x0000009a64647220 */ /* 0x000fe20000400000 */
[----:B------:R-:W-:Y:S01]  /*8890*/  F2FP.F16.F32.PACK_AB R94, RZ, R94 ;  /* 0x0000005eff5e723e */ /* 0x000fe200000000ff */
[-C--:B------:R-:W-:Y:S01]  /*88a0*/  FMUL R101, R101, R154.reuse ;  /* 0x0000009a65657220 */ /* 0x080fe20000400000 */
[----:B------:R-:W-:Y:S01]  /*88b0*/  F2FP.F16.F32.PACK_AB R95, RZ, R95 ;  /* 0x0000005fff5f723e */ /* 0x000fe200000000ff */
[----:B------:R-:W-:Y:S01]  /*88c0*/  FMUL R102, R102, R154 ;  /* 0x0000009a66667220 */ /* 0x000fe20000400000 */
[----:B------:R-:W-:Y:S01]  /*88d0*/  F2FP.F16.F32.PACK_AB R96, RZ, R96 ;  /* 0x00000060ff60723e */ /* 0x000fe200000000ff */
[----:B------:R-:W-:Y:S01]  /*88e0*/  @P4 STG.E.U16 desc[UR36][R8.64+0x10], R92 ;  /* 0x0000105c08004986 */ /* 0x000fe2000c101524 */
[C---:B------:R-:W-:Y:S01]  /*88f0*/  ISETP.GT.AND P4, PT, R0.reuse, 0x10, P3 ;  /* 0x000000100000780c */ /* 0x040fe20001f84270 */
[-C--:B------:R-:W-:Y:S01]  /*8900*/  FMUL R103, R103, R154.reuse ;  /* 0x0000009a67677220 */ /* 0x080fe20000400000 */
[----:B------:R-:W-:Y:S01]  /*8910*/  F2FP.F16.F32.PACK_AB R97, RZ, R97 ;  /* 0x00000061ff61723e */ /* 0x000fe200000000ff */
[----:B------:R-:W-:Y:S01]  /*8920*/  @P5 STG.E.U16 desc[UR36][R8.64+0x12], R93 ;  /* 0x0000125d08005986 */ /* 0x000fe2000c101524 */
[----:B------:R-:W-:Y:S01]  /*8930*/  ISETP.GT.AND P5, PT, R0, 0x11, P0 ;  /* 0x000000110000780c */ /* 0x000fe200007a4270 */
        /* <DEDUP_REMOVED lines=74> */
[-C--:B------:R-:W-:Y:S01]  /*8de0*/  FMUL R125, R125, R154.reuse ;  /* 0x0000009a7d7d7220 */ /* 0x080fe20000400000 */
[----:B------:R-:W-:Y:S01]  /*8df0*/  F2FP.F16.F32.PACK_AB R119, RZ, R119 ;  /* 0x00000077ff77723e */ /* 0x000fe200000000ff */
[----:B------:R-:W-:Y:S01]  /*8e00*/  FMUL R126, R126, R154 ;  /* 0x0000009a7e7e7220 */ /* 0x000fe20000400000 */
[----:B------:R-:W-:Y:S01]  /*8e10*/  F2FP.F16.F32.PACK_AB R120, RZ, R120 ;  /* 0x00000078ff78723e */ /* 0x000fe200000000ff */
        /* <DEDUP_REMOVED lines=64> */
[----:B------:R-:W-:Y:S01]  /*9220*/  FMUL R145, R145, R154 ;  /* 0x0000009a91917220 */ /* 0x000fe20000400000 */
[----:B------:R-:W-:Y:S01]  /*9230*/  F2FP.F16.F32.PACK_AB R139, RZ, R139 ;  /* 0x0000008bff8b723e */ /* 0x000fe200000000ff */
[----:B------:R-:W-:Y:S01]  /*9240*/  IMAD.SHL.U32 R21, R4, 0x100, RZ ;  /* 0x0000010004157824 */ /* 0x000fe200078e00ff */
[----:B------:R-:W-:Y:S01]  /*9250*/  F2FP.F16.F32.PACK_AB R140, RZ, R140 ;  /* 0x0000008cff8c723e */ /* 0x000fe200000000ff */
[----:B------:R-:W-:Y:S01]  /*9260*/  @P1 STG.E.U16 desc[UR36][R8.64+0x90], R124 ;  /* 0x0000907c08001986 */ /* 0x000fe2000c101524 */
[----:B------:R-:W-:Y:S01]  /*9270*/  ISETP.GT.AND P1, PT, R0, 0x50, P3 ;  /* 0x000000500000780c */ /* 0x000fe20001f24270 */
[-C--:B------:R-:W-:Y:S01]  /*9280*/  FMUL R146, R146, R154.reuse ;  /* 0x0000009a92927220 */ /* 0x080fe20000400000 */
[----:B------:R-:W-:Y:S01]  /*9290*/  F2FP.F16.F32.PACK_AB R141, RZ, R141 ;  /* 0x0000008dff8d723e */ /* 0x000fe200000000ff */
[----:B------:R-:W-:Y:S01]  /*92a0*/  @P2 STG.E.U16 desc[UR36][R8.64+0x92], R125 ;  /* 0x0000927d08002986 */ /* 0x000fe2000c101524 */
[C---:B------:R-:W-:Y:S01]  /*92b0*/  ISETP.GT.AND P2, PT, R0.reuse, 0x51, P3 ;  /* 0x000000510000780c */ /* 0x040fe20001f44270 */
[----:B------:R-:W-:Y:S01]  /*92c0*/  FMUL R147, R147, R154 ;  /* 0x0000009a93937220 */ /* 0x000fe20000400000 */
        /* <DEDUP_REMOVED lines=12> */
[----:B------:R-:W-:Y:S01]  /*9390*/  SHF.L.U64.HI R15, R4, 0x8, R5 ;  /* 0x00000008040f7819 */ /* 0x000fe20000010205 */
[----:B------:R-:W-:Y:S01]  /*93a0*/  @P2 STG.E.U16 desc[UR36][R8.64+0xa2], R129 ;  /* 0x0000a28108002986 */ /* 0x000fe2000c101524 */
[C---:B------:R-:W-:Y:S01]  /*93b0*/  ISETP.GT.AND P2, PT, R0.reuse, 0x59, P3 ;  /* 0x000000590000780c */ /* 0x040fe20001f44270 */
        /* <DEDUP_REMOVED lines=56> */
[----:B------:R-:W-:Y:S01]  /*9740*/  FMUL R39, R39, R154 ;  /* 0x0000009a27277220 */ /* 0x000fe20000400000 */
[----:B------:R-:W-:Y:S01]  /*9750*/  F2FP.F16.F32.PACK_AB R33, RZ, R33 ;  /* 0x00000021ff21723e */ /* 0x000fe200000000ff */
[----:B------:R-:W-:Y:S01]  /*9760*/  @P2 STG.E.U16 desc[UR36][R10.64+0xd0], R142 ;  /* 0x0000d08e0a002986 */ /* 0x000fe2000c101524 */
[----:B------:R-:W-:Y:S01]  /*9770*/  F2FP.F16.F32.PACK_AB R34, RZ, R34 ;  /* 0x00000022ff22723e */ /* 0x000fe200000000ff */
[-C--:B------:R-:W-:Y:S01]  /*9780*/  FMUL R40, R40, R154.reuse ;  /* 0x0000009a28287220 */ /* 0x080fe20000400000 */
[----:B------:R-:W-:Y:S01]  /*9790*/  F2FP.F16.F32.PACK_AB R35, RZ, R35 ;  /* 0x00000023ff23723e */ /* 0x000fe200000000ff */
[----:B------:R-:W-:Y:S01]  /*97a0*/  FMUL R41, R41, R154 ;  /* 0x0000009a29297220 */ /* 0x000fe20000400000 */
[----:B------:R-:W-:Y:S01]  /*97b0*/  F2FP.F16.F32.PACK_AB R36, RZ, R36 ;  /* 0x00000024ff24723e */ /* 0x000fe200000000ff */
[----:B------:R-:W-:Y:S01]  /*97c0*/  @P4 STG.E.U16 desc[UR36][R10.64+0xd2], R143 ;  /* 0x0000d28f0a004986 */ /* 0x000fe2000c101524 */
[----:B------:R-:W-:Y:S01]  /*97d0*/  ISETP.GT.AND P4, PT, R0, 0x71, P0 ;  /* 0x000000710000780c */ /* 0x000fe20000784270 */
[----:B------:R-:W-:Y:S01]  /*97e0*/  FMUL R42, R42, R154 ;  /* 0x0000009a2a2a7220 */ /* 0x000fe20000400000 */
[----:B------:R-:W-:Y:S01]  /*97f0*/  F2FP.F16.F32.PACK_AB R37, RZ, R37 ;  /* 0x00000025ff25723e */ /* 0x000fe200000000ff */
[----:B------:R-:W-:Y:S01]  /*9800*/  @P5 STG.E.U16 desc[UR36][R8.64+0xe0], R144 ;  /* 0x0000e09008005986 */ /* 0x000fe2000c101524 */
[----:B------:R-:W-:Y:S01]  /*9810*/  ISETP.GT.AND P5, PT, R0, 0x70, P0 ;  /* 0x000000700000780c */ /* 0x000fe200007a4270 */
[----:B------:R-:W-:Y:S01]  /*9820*/  @P1 IMAD.MOV.U32 R4, RZ, RZ, R8 ;  /* 0x000000ffff041224 */ /* 0x000fe200078e0008 */
[----:B------:R-:W-:Y:S01]  /*9830*/  F2FP.F16.F32.PACK_AB R38, RZ, R38 ;  /* 0x00000026ff26723e */ /* 0x000fe200000000ff */
[----:B------:R-:W-:Y:S01]  /*9840*/  @P1 IMAD.MOV.U32 R5, RZ, RZ, R9 ;  /* 0x000000ffff051224 */ /* 0x000fe200078e0009 */
[----:B------:R-:W-:Y:S01]  /*9850*/  F2FP.F16.F32.PACK_AB R39, RZ, R39 ;  /* 0x00000027ff27723e */ /* 0x000fe200000000ff */
[----:B------:R-:W-:Y:S01]  /*9860*/  FMUL R43, R43, R154 ;  /* 0x0000009a2b2b7220 */ /* 0x000fe20000400000 */
[----:B------:R-:W-:Y:S01]  /*9870*/  F2FP.F16.F32.PACK_AB R40, RZ, R40 ;  /* 0x00000028ff28723e */ /* 0x000fe200000000ff */
[----:B------:R-:W-:Y:S01]  /*9880*/  FMUL R44, R44, R154 ;  /* 0x0000009a2c2c7220 */ /* 0x000fe20000400000 */
[----:B------:R0:W-:Y:S01]  /*9890*/  @P1 STG.E.U16 desc[UR36][R4.64+0xe2], R145 ;  /* 0x0000e29104001986 */ /* 0x0001e2000c101524 */
[----:B------:R-:W-:Y:S01]  /*98a0*/  IADD3 R12, P1, P2, R7, R8, R21 ;  /* 0x00000008070c7210 */ /* 0x000fe20007a3e015 */
[-C--:B------:R-:W-:Y:S01]  /*98b0*/  FMUL R45, R45, R154.reuse ;  /* 0x0000009a2d2d7220 */ /* 0x080fe20000400000 */
[----:B------:R-:W-:Y:S01]  /*98c0*/  F2FP.F16.F32.PACK_AB R41, RZ, R41 ;  /* 0x00000029ff29723e */ /* 0x000fe200000000ff */
[-C--:B------:R-:W-:Y:S01]  /*98d0*/  FMUL R46, R46, R154.reuse ;  /* 0x0000009a2e2e7220 */ /* 0x080fe20000400000 */
[----:B------:R-:W-:Y:S01]  /*98e0*/  IADD3.X R13, R6, R9, R15, P1, P2 ;  /* 0x00000009060d7210 */ /* 0x000fe20000fe440f */
[-C--:B------:R-:W-:Y:S01]  /*98f0*/  FMUL R47, R47, R154.reuse ;  /* 0x0000009a2f2f7220 */ /* 0x080fe20000400000 */
[C---:B------:R-:W-:Y:S01]  /*9900*/  ISETP.GT.AND P1, PT, R3.reuse, 0x80, PT ;  /* 0x000000800300780c */ /* 0x040fe20003f24270 */
[-C--:B------:R-:W-:Y:S01]  /*9910*/  FMUL R48, R48, R154.reuse ;  /* 0x0000009a30307220 */ /* 0x080fe20000400000 */
[----:B------:R-:W-:Y:S01]  /*9920*/  ISETP.GT.AND P2, PT, R3, 0x88, PT ;  /* 0x000000880300780c */ /* 0x000fe20003f44270 */
[----:B------:R-:W-:Y:S01]  /*9930*/  FMUL R49, R49, R154 ;  /* 0x0000009a31317220 */ /* 0x000fe20000400000 */
[----:B------:R-:W-:Y:S01]  /*9940*/  F2FP.F16.F32.PACK_AB R42, RZ, R42 ;  /* 0x0000002aff2a723e */ /* 0x000fe200000000ff */
[----:B0-----:R-:W-:Y:S01]  /*9950*/  @P5 IMAD.MOV.U32 R4, RZ, RZ, R10 ;  /* 0x000000ffff045224 */ /* 0x001fe200078e000a */
[----:B------:R-:W-:Y:S01]  /*9960*/  @P5 MOV R5, R11 ;  /* 0x0000000b00055202 */ /* 0x000fe20000000f00 */
[-C--:B------:R-:W-:Y:S01]  /*9970*/  FMUL R50, R50, R154.reuse ;  /* 0x0000009a32327220 */ /* 0x080fe20000400000 */
[----:B------:R-:W-:Y:S01]  /*9980*/  F2FP.F16.F32.PACK_AB R43, RZ, R43 ;  /* 0x0000002bff2b723e */ /* 0x000fe200000000ff */
[----:B------:R-:W-:Y:S01]  /*9990*/  FMUL R51, R51, R154 ;  /* 0x0000009a33337220 */ /* 0x000fe20000400000 */
[----:B------:R-:W-:Y:S01]  /*99a0*/  F2FP.F16.F32.PACK_AB R44, RZ, R44 ;  /* 0x0000002cff2c723e */ /* 0x000fe200000000ff */
[----:B------:R0:W-:Y:S01]  /*99b0*/  @P5 STG.E.U16 desc[UR36][R4.64+0xe0], R146 ;  /* 0x0000e09204005986 */ /* 0x0001e2000c101524 */
[----:B------:R-:W-:Y:S01]  /*99c0*/  ISETP.GT.AND P5, PT, R0, 0x78, P3 ;  /* 0x000000780000780c */ /* 0x000fe20001fa4270 */
[-C--:B------:R-:W-:Y:S01]  /*99d0*/  FMUL R52, R52, R154.reuse ;  /* 0x0000009a34347220 */ /* 0x080fe20000400000 */
[C---:B------:R-:W-:Y:S01]  /*99e0*/  ISETP.GT.AND P3, PT, R0.reuse, 0x79, P3 ;  /* 0x000000790000780c */ /* 0x040fe20001f64270 */
[----:B------:R-:W-:Y:S01]  /*99f0*/  @P4 STG.E.U16 desc[UR36][R10.64+0xe2], R147 ;  /* 0x0000e2930a004986 */ /* 0x000fe2000c101524 */
[C---:B------:R-:W-:Y:S01]  /*9a00*/  ISETP.GT.AND P4, PT, R0.reuse, 0x78, P0 ;  /* 0x000000780000780c */ /* 0x040fe20000784270 */
[-C--:B------:R-:W-:Y:S01]  /*9a10*/  FMUL R53, R53, R154.reuse ;  /* 0x0000009a35357220 */ /* 0x080fe20000400000 */
[----:B------:R-:W-:Y:S01]  /*9a20*/  ISETP.GT.AND P0, PT, R0, 0x79, P0 ;  /* 0x000000790000780c */ /* 0x000fe20000704270 */
[-C--:B------:R-:W-:Y:S01]  /*9a30*/  FMUL R54, R54, R154.reuse ;  /* 0x0000009a36367220 */ /* 0x080fe20000400000 */
[----:B------:R-:W-:Y:S01]  /*9a40*/  F2FP.F16.F32.PACK_AB R45, RZ, R45 ;  /* 0x0000002dff2d723e */ /* 0x000fe200000000ff */
[----:B------:R-:W-:Y:S01]  /*9a50*/  FMUL R55, R55, R154 ;  /* 0x0000009a37377220 */ /* 0x000fe20000400000 */
[----:B------:R-:W-:Y:S01]  /*9a60*/  F2FP.F16.F32.PACK_AB R46, RZ, R46 ;  /* 0x0000002eff2e723e */ /* 0x000fe200000000ff */
[----:B------:R-:W-:Y:S01]  /*9a70*/  FMUL R56, R56, R154 ;  /* 0x0000009a38387220 */ /* 0x000fe20000400000 */
[----:B------:R-:W-:Y:S01]  /*9a80*/  F2FP.F16.F32.PACK_AB R47, RZ, R47 ;  /* 0x0000002fff2f723e */ /* 0x000fe200000000ff */
[----:B------:R-:W-:Y:S01]  /*9a90*/  @P5 STG.E.U16 desc[UR36][R8.64+0xf0], R148 ;  /* 0x0000f09408005986 */ /* 0x000fe2000c101524 */
[----:B0-----:R-:W-:Y:S01]  /*9aa0*/  IADD3 R4, P5, R21, R8, RZ ;  /* 0x0000000815047210 */ /* 0x001fe20007fbe0ff */
[----:B------:R-:W-:Y:S01]  /*9ab0*/  FMUL R57, R57, R154 ;  /* 0x0000009a39397220 */ /* 0x000fe20000400000 */
[----:B------:R-:W-:Y:S01]  /*9ac0*/  F2FP.F16.F32.PACK_AB R48, RZ, R48 ;  /* 0x00000030ff30723e */ /* 0x000fe200000000ff */
[----:B------:R0:W-:Y:S01]  /*9ad0*/  @P3 STG.E.U16 desc[UR36][R8.64+0xf2], R149 ;  /* 0x0000f29508003986 */ /* 0x0001e2000c101524 */
[C---:B------:R-:W-:Y:S01]  /*9ae0*/  ISETP.GT.AND P3, PT, R0.reuse, RZ, P1 ;  /* 0x000000ff0000720c */ /* 0x040fe20000f64270 */
[----:B------:R-:W-:Y:S01]  /*9af0*/  IMAD.X R5, R15, 0x1, R9, P5 ;  /* 0x000000010f057824 */ /* 0x000fe200028e0609 */
[C---:B------:R-:W-:Y:S01]  /*9b00*/  ISETP.GT.AND P5, PT, R0.reuse, RZ, P2 ;  /* 0x000000ff0000720c */ /* 0x040fe200017a4270 */
        /* <DEDUP_REMOVED lines=14> */
[----:B------:R-:W-:Y:S01]  /*9bf0*/  @P4 STG.E.U16 desc[UR36][R4.64+0x2], R25 ;  /* 0x0000021904004986 */ /* 0x000fe2000c101524 */
[----:B------:R-:W-:Y:S01]  /*9c00*/  IADD3 R14, P4, R7, R4, RZ ;  /* 0x00000004070e7210 */ /* 0x000fe20007f9e0ff */
[--C-:B------:R-:W-:Y:S01]  /*9c10*/  IMAD.X R9, R6, 0x1, R5.reuse, P3 ;  /* 0x0000000106097824 */ /* 0x100fe200018e0605 */
[----:B------:R-:W-:Y:S01]  /*9c20*/  ISETP.GT.AND P3, PT, R0, 0x9, P2 ;  /* 0x000000090000780c */ /* 0x000fe20001764270 */
[-C--:B------:R-:W-:Y:S01]  /*9c30*/  FMUL R62, R62, R154.reuse ;  /* 0x0000009a3e3e7220 */ /* 0x080fe20000400000 */
[----:B------:R-:W-:Y:S01]  /*9c40*/  F2FP.F16.F32.PACK_AB R53, RZ, R53 ;  /* 0x00000035ff35723e */ /* 0x000fe200000000ff */
[----:B------:R-:W-:Y:S01]  /*9c50*/  IMAD.X R15, R6, 0x1, R5, P4 ;  /* 0x00000001060f7824 */ /* 0x000fe200020e0605 */
[----:B------:R-:W-:Y:S01]  /*9c60*/  ISETP.GT.AND P4, PT, R0, 0x8, P1 ;  /* 0x000000080000780c */ /* 0x000fe20000f84270 */
[----:B------:R-:W-:Y:S01]  /*9c70*/  FMUL R63, R63, R154 ;  /* 0x0000009a3f3f7220 */ /* 0x000fe20000400000 */
[----:B------:R-:W-:Y:S01]  /*9c80*/  F2FP.F16.F32.PACK_AB R54, RZ, R54 ;  /* 0x00000036ff36723e */ /* 0x000fe200000000ff */
[-C--:B------:R-:W-:Y:S01]  /*9c90*/  FMUL R64, R64, R154.reuse ;  /* 0x0000009a40407220 */ /* 0x080fe20000400000 */
        /* <DEDUP_REMOVED lines=9> */
[----:B------:R-:W-:Y:S01]  /*9d30*/  @P4 STG.E.U16 desc[UR36][R4.64+0x10], R28 ;  /* 0x0000101c04004986 */ /* 0x000fe2000c101524 */
[----:B------:R-:W-:Y:S01]  /*9d40*/  ISETP.GT.AND P4, PT, R0, 0x10, P1 ;  /* 0x000000100000780c */ /* 0x000fe20000f84270 */
[-C--:B------:R-:W-:Y:S01]  /*9d50*/  FMUL R68, R68, R154.reuse ;  /* 0x0000009a44447220 */ /* 0x080fe20000400000 */
[----:B------:R-:W-:Y:S01]  /*9d60*/  F2FP.F16.F32.PACK_AB R57, RZ, R57 ;  /* 0x00000039ff39723e */ /* 0x000fe200000000ff */
[-C--:B------:R-:W-:Y:S01]  /*9d70*/  FMUL R69, R69, R154.reuse ;  /* 0x0000009a45457220 */ /* 0x080fe20000400000 */
        /* <DEDUP_REMOVED lines=14> */
[----:B------:R-:W-:Y:S01]  /*9e60*/  FMUL R73, R73, R154 ;  /* 0x0000009a49497220 */ /* 0x000fe20000400000 */
[----:B------:R-:W-:Y:S01]  /*9e70*/  F2FP.F16.F32.PACK_AB R61, RZ, R61 ;  /* 0x0000003dff3d723e */ /* 0x000fe200000000ff */
[----:B------:R-:W-:Y:S01]  /*9e80*/  @P5 STG.E.U16 desc[UR36][R4.64+0x22], R33 ;  /* 0x0000222104005986 */ /* 0x000fe2000c101524 */
[----:B------:R-:W-:Y:S01]  /*9e90*/  ISETP.GT.AND P5, PT, R0, 0x19, P1 ;  /* 0x000000190000780c */ /* 0x000fe20000fa4270 */
[--C-:B------:R-:W-:Y:S01]  /*9ea0*/  @P0 IMAD.MOV.U32 R6, RZ, RZ, R12.reuse ;  /* 0x000000ffff060224 */ /* 0x100fe200078e000c */
[----:B------:R-:W-:Y:S01]  /*9eb0*/  F2FP.F16.F32.PACK_AB R62, RZ, R62 ;  /* 0x0000003eff3e723e */ /* 0x000fe200000000ff */
[--C-:B------:R-:W-:Y:S01]  /*9ec0*/  @P0 IMAD.MOV.U32 R7, RZ, RZ, R13.reuse ;  /* 0x000000ffff070224 */ /* 0x100fe200078e000d */
[----:B------:R-:W-:Y:S01]  /*9ed0*/  F2FP.F16.F32.PACK_AB R63, RZ, R63 ;  /* 0x0000003fff3f723e */ /* 0x000fe200000000ff */
[----:B------:R-:W-:Y:S01]  /*9ee0*/  FMUL R74, R74, R154 ;  /* 0x0000009a4a4a7220 */ /* 0x000fe20000400000 */
[----:B------:R-:W-:Y:S01]  /*9ef0*/  F2FP.F16.F32.PACK_AB R64, RZ, R64 ;  /* 0x00000040ff40723e */ /* 0x000fe200000000ff */
[-C--:B------:R-:W-:Y:S01]  /*9f00*/  FMUL R75, R75, R154.reuse ;  /* 0x0000009a4b4b7220 */ /* 0x080fe20000400000 */
[----:B------:R0:W-:Y:S01]  /*9f10*/  @P0 STG.E.U16 desc[UR36][R6.64+0x20], R34 ;  /* 0x0000202206000986 */ /* 0x0001e2000c101524 */
        /* <DEDUP_REMOVED lines=11> */
[--C-:B0-----:R-:W-:Y:S01]  /*9fd0*/  @P3 IMAD.MOV.U32 R6, RZ, RZ, R12.reuse ;  /* 0x000000ffff063224 */ /* 0x101fe200078e000c */
[----:B------:R-:W-:Y:S01]  /*9fe0*/  @P3 MOV R7, R13 ;  /* 0x0000000d00073202 */ /* 0x000fe20000000f00 */
[----:B------:R-:W-:Y:S01]  /*9ff0*/  FMUL R81, R81, R154 ;  /* 0x0000009a51517220 */ /* 0x000fe20000400000 */
[----:B------:R-:W-:Y:S01]  /*a000*/  F2FP.F16.F32.PACK_AB R70, RZ, R70 ;  /* 0x00000046ff46723e */ /* 0x000fe200000000ff */
[-C--:B------:R-:W-:Y:S01]  /*a010*/  FMUL R82, R82, R154.reuse ;  /* 0x0000009a52527220 */ /* 0x080fe20000400000 */
[----:B------:R-:W-:Y:S01]  /*a020*/  F2FP.F16.F32.PACK_AB R71, RZ, R71 ;  /* 0x00000047ff47723e */ /* 0x000fe200000000ff */
[----:B------:R0:W-:Y:S01]  /*a030*/  @P3 STG.E.U16 desc[UR36][R6.64+0x22], R35 ;  /* 0x0000222306003986 */ /* 0x0001e2000c101524 */
        /* <DEDUP_REMOVED lines=11> */
[----:B0-----:R-:W-:Y:S01]  /*a0f0*/  @P0 IMAD.MOV.U32 R6, RZ, RZ, R12 ;  /* 0x000000ffff060224 */ /* 0x001fe200078e000c */
[----:B------:R-:W-:Y:S01]  /*a100*/  F2FP.F16.F32.PACK_AB R75, RZ, R75 ;  /* 0x0000004bff4b723e */ /* 0x000fe200000000ff */
[----:B------:R-:W-:Y:S01]  /*a110*/  @P0 IMAD.MOV.U32 R7, RZ, RZ, R13 ;  /* 0x000000ffff070224 */ /* 0x000fe200078e000d */
[----:B------:R-:W-:Y:S01]  /*a120*/  F2FP.F16.F32.PACK_AB R76, RZ, R76 ;  /* 0x0000004cff4c723e */ /* 0x000fe200000000ff */
[-C--:B------:R-:W-:Y:S01]  /*a130*/  FMUL R86, R86, R154.reuse ;  /* 0x0000009a56567220 */ /* 0x080fe20000400000 */
[----:B------:R-:W-:Y:S01]  /*a140*/  F2FP.F16.F32.PACK_AB R77, RZ, R77 ;  /* 0x0000004dff4d723e */ /* 0x000fe200000000ff */
[----:B------:R-:W-:Y:S01]  /*a150*/  FMUL R87, R87, R154 ;  /* 0x0000009a57577220 */ /* 0x000fe20000400000 */
[----:B------:R0:W-:Y:S01]  /*a160*/  @P0 STG.E.U16 desc[UR36][R6.64+0x30], R38 ;  /* 0x0000302606000986 */ /* 0x0001e2000c101524 */
[----:B------:R-:W-:-:S02]  /*a170*/  ISETP.GT.AND P0, PT, R0, 0x20, P2 ;  /* 0x000000200000780c */ /* 0x000fc40001704270 */
[----:B------:R-:W-:Y:S02]  /*a180*/  F2FP.F16.F32.PACK_AB R78, RZ, R78 ;  /* 0x0000004eff4e723e */ /* 0x000fe400000000ff */
[----:B------:R-:W-:Y:S02]  /*a190*/  F2FP.F16.F32.PACK_AB R79, RZ, R79 ;  /* 0x0000004fff4f723e */ /* 0x000fe400000000ff */
[----:B------:R-:W-:Y:S02]  /*a1a0*/  F2FP.F16.F32.PACK_AB R80, RZ, R80 ;  /* 0x00000050ff50723e */ /* 0x000fe400000000ff */
[----:B------:R-:W-:Y:S02]  /*a1b0*/  F2FP.F16.F32.PACK_AB R81, RZ, R81 ;  /* 0x00000051ff51723e */ /* 0x000fe400000000ff */
[----:B------:R-:W-:Y:S01]  /*a1c0*/  F2FP.F16.F32.PACK_AB R82, RZ, R82 ;  /* 0x00000052ff52723e */ /* 0x000fe200000000ff */
[----:B0-----:R-:W-:Y:S01]  /*a1d0*/  @P3 IMAD.MOV.U32 R6, RZ, RZ, R12 ;  /* 0x000000ffff063224 */ /* 0x001fe200078e000c */
[----:B------:R-:W-:Y:S01]  /*a1e0*/  F2FP.F16.F32.PACK_AB R83, RZ, R83 ;  /* 0x00000053ff53723e */ /* 0x000fe200000000ff */
[----:B------:R-:W-:Y:S01]  /*a1f0*/  @P3 IMAD.MOV.U32 R7, RZ, RZ, R13 ;  /* 0x000000ffff073224 */ /* 0x000fe200078e000d */
[----:B------:R-:W-:-:S02]  /*a200*/  F2FP.F16.F32.PACK_AB R84, RZ, R84 ;  /* 0x00000054ff54723e */ /* 0x000fc400000000ff */
[----:B------:R-:W-:Y:S02]  /*a210*/  F2FP.F16.F32.PACK_AB R85, RZ, R85 ;  /* 0x00000055ff55723e */ /* 0x000fe400000000ff */
[----:B------:R0:W-:Y:S01]  /*a220*/  @P3 STG.E.U16 desc[UR36][R6.64+0x32], R39 ;  /* 0x0000322706003986 */ /* 0x0001e2000c101524 */
[C---:B------:R-:W-:Y:S02]  /*a230*/  ISETP.GT.AND P3, PT, R0.reuse, 0x21, P2 ;  /* 0x000000210000780c */ /* 0x040fe40001764270 */
[----:B------:R-:W-:Y:S01]  /*a240*/  F2FP.F16.F32.PACK_AB R86, RZ, R86 ;  /* 0x00000056ff56723e */ /* 0x000fe200000000ff */
[----:B------:R-:W-:Y:S01]  /*a250*/  @P4 STG.E.U16 desc[UR36][R4.64+0x40], R40 ;  /* 0x0000402804004986 */ /* 0x000fe2000c101524 */
[C---:B------:R-:W-:Y:S02]  /*a260*/  ISETP.GT.AND P4, PT, R0.reuse, 0x28, P1 ;  /* 0x000000280000780c */ /* 0x040fe40000f84270 */
[----:B------:R-:W-:Y:S01]  /*a270*/  F2FP.F16.F32.PACK_AB R87, RZ, R87 ;  /* 0x00000057ff57723e */ /* 0x000fe200000000ff */
[----:B------:R-:W-:Y:S01]  /*a280*/  @P5 STG.E.U16 desc[UR36][R4.64+0x42], R41 ;  /* 0x0000422904005986 */ /* 0x000fe2000c101524 */
[----:B------:R-:W-:Y:S01]  /*a290*/  ISETP.GT.AND P5, PT, R0, 0x29, P1 ;  /* 0x000000290000780c */ /* 0x000fe20000fa4270 */
[----:B0-----:R-:W-:-:S02]  /*a2a0*/  @P0 IMAD.MOV.U32 R6, RZ, RZ, R12 ;  /* 0x000000ffff060224 */ /* 0x001fc400078e000c */
[----:B------:R-:W-:-:S05]  /*a2b0*/  @P0 IMAD.MOV.U32 R7, RZ, RZ, R13 ;  /* 0x000000ffff070224 */ /* 0x000fca00078e000d */
[----:B------:R0:W-:Y:S01]  /*a2c0*/  @P0 STG.E.U16 desc[UR36][R6.64+0x40], R42 ;  /* 0x0000402a06000986 */ /* 0x0001e2000c101524 */
[----:B------:R-:W-:Y:S02]  /*a2d0*/  ISETP.GT.AND P0, PT, R0, 0x28, P2 ;  /* 0x000000280000780c */ /* 0x000fe40001704270 */
[----:B0-----:R-:W-:Y:S01]  /*a2e0*/  @P3 MOV R6, R12 ;  /* 0x0000000c00063202 */ /* 0x001fe20000000f00 */
[----:B------:R-:W-:-:S05]  /*a2f0*/  @P3 IMAD.MOV.U32 R7, RZ, RZ, R13 ;  /* 0x000000ffff073224 */ /* 0x000fca00078e000d */
[----:B------:R0:W-:Y:S01]  /*a300*/  @P3 STG.E.U16 desc[UR36][R6.64+0x42], R43 ;  /* 0x0000422b06003986 */ /* 0x0001e2000c101524 */
[----:B------:R-:W-:-:S03]  /*a310*/  ISETP.GT.AND P3, PT, R0, 0x29, P2 ;  /* 0x000000290000780c */ /* 0x000fc60001764270 */
[----:B------:R-:W-:Y:S01]  /*a320*/  @P4 STG.E.U16 desc[UR36][R4.64+0x50], R44 ;  /* 0x0000502c04004986 */ /* 0x000fe2000c101524 */
[----:B------:R-:W-:-:S03]  /*a330*/  ISETP.GT.AND P4, PT, R0, 0x30, P1 ;  /* 0x000000300000780c */ /* 0x000fc60000f84270 */
[----:B------:R-:W-:Y:S01]  /*a340*/  @P5 STG.E.U16 desc[UR36][R4.64+0x52], R45 ;  /* 0x0000522d04005986 */ /* 0x000fe2000c101524 */
[----:B------:R-:W-:Y:S01]  /*a350*/  ISETP.GT.AND P5, PT, R0, 0x31, P1 ;  /* 0x000000310000780c */ /* 0x000fe20000fa4270 */
[----:B0-----:R-:W-:Y:S02]  /*a360*/  @P0 IMAD.MOV.U32 R6, RZ, RZ, R12 ;  /* 0x000000ffff060224 */ /* 0x001fe400078e000c */
[----:B------:R-:W-:-:S05]  /*a370*/  @P0 IMAD.MOV.U32 R7, RZ, RZ, R13 ;  /* 0x000000ffff070224 */ /* 0x000fca00078e000d */
[----:B------:R0:W-:Y:S01]  /*a380*/  @P0 STG.E.U16 desc[UR36][R6.64+0x50], R46 ;  /* 0x0000502e06000986 */ /* 0x0001e2000c101524 */
[----:B------:R-:W-:Y:S01]  /*a390*/  ISETP.GT.AND P0, PT, R0, 0x30, P2 ;  /* 0x000000300000780c */ /* 0x000fe20001704270 */
[----:B0-----:R-:W-:Y:S02]  /*a3a0*/  @P3 IMAD.MOV.U32 R6, RZ, RZ, R12 ;  /* 0x000000ffff063224 */ /* 0x001fe400078e000c */
[----:B------:R-:W-:-:S05]  /*a3b0*/  @P3 IMAD.MOV.U32 R7, RZ, RZ, R13 ;  /* 0x000000ffff073224 */ /* 0x000fca00078e000d */
[----:B------:R0:W-:Y:S01]  /*a3c0*/  @P3 STG.E.U16 desc[UR36][R6.64+0x52], R47 ;  /* 0x0000522f06003986 */ /* 0x0001e2000c101524 */
[----:B------:R-:W-:-:S03]  /*a3d0*/  ISETP.GT.AND P3, PT, R0, 0x31, P2 ;  /* 0x000000310000780c */ /* 0x000fc60001764270 */
[----:B------:R-:W-:Y:S01]  /*a3e0*/  @P4 STG.E.U16 desc[UR36][R4.64+0x60], R48 ;  /* 0x0000603004004986 */ /* 0x000fe2000c101524 */
[----:B------:R-:W-:-:S03]  /*a3f0*/  ISETP.GT.AND P4, PT, R0, 0x38, P1 ;  /* 0x000000380000780c */ /* 0x000fc60000f84270 */
[----:B------:R-:W-:Y:S01]  /*a400*/  @P5 STG.E.U16 desc[UR36][R4.64+0x62], R49 ;  /* 0x0000623104005986 */ /* 0x000fe2000c101524 */
[----:B------:R-:W-:Y:S01]  /*a410*/  ISETP.GT.AND P5, PT, R0, 0x39, P1 ;  /* 0x000000390000780c */ /* 0x000fe20000fa4270 */
[----:B0-----:R-:W-:Y:S01]  /*a420*/  @P0 IMAD.MOV.U32 R6, RZ, RZ, R12 ;  /* 0x000000ffff060224 */ /* 0x001fe200078e000c */
[----:B------:R-:W-:-:S05]  /*a430*/  @P0 MOV R7, R13 ;  /* 0x0000000d00070202 */ /* 0x000fca0000000f00 */
        /* <DEDUP_REMOVED lines=21> */
[----:B------:R-:W-:Y:S02]  /*a590*/  ISETP.GT.AND P5, PT, R0, 0x49, P1 ;  /* 0x000000490000780c */ /* 0x000fe40000fa4270 */
[----:B0-----:R-:W-:Y:S01]  /*a5a0*/  @P0 MOV R6, R12 ;  /* 0x0000000c00060202 */ /* 0x001fe20000000f00 */
        /* <DEDUP_REMOVED lines=66> */
[C---:B------:R-:W-:Y:S02]  /*a9d0*/  ISETP.GT.AND P3, PT, R0.reuse, 0x78, P1 ;  /* 0x000000780000780c */ /* 0x040fe40000f64270 */
[C---:B------:R-:W-:Y:S01]  /*a9e0*/  ISETP.GT.AND P1, PT, R0.reuse, 0x79, P1 ;  /* 0x000000790000780c */ /* 0x040fe20000f24270 */
[----:B------:R-:W-:Y:S01]  /*a9f0*/  @P4 STG.E.U16 desc[UR36][R4.64+0xe0], R80 ;  /* 0x0000e05004004986 */ /* 0x000fe2000c101524 */
[----:B------:R-:W-:-:S03]  /*aa00*/  ISETP.GT.AND P4, PT, R0, 0x71, P2 ;  /* 0x000000710000780c */ /* 0x000fc60001784270 */
[----:B------:R-:W-:Y:S01]  /*aa10*/  @P5 STG.E.U16 desc[UR36][R4.64+0xe2], R81 ;  /* 0x0000e25104005986 */ /* 0x000fe2000c101524 */
[C---:B------:R-:W-:Y:S02]  /*aa20*/  ISETP.GT.AND P5, PT, R0.reuse, 0x78, P2 ;  /* 0x000000780000780c */ /* 0x040fe400017a4270 */
[----:B------:R-:W-:Y:S01]  /*aa30*/  ISETP.GT.AND P2, PT, R0, 0x79, P2 ;  /* 0x000000790000780c */ /* 0x000fe20001744270 */
[----:B0-----:R-:W-:Y:S01]  /*aa40*/  @P0 IMAD.MOV.U32 R7, RZ, RZ, R13 ;  /* 0x000000ffff070224 */ /* 0x001fe200078e000d */
[----:B------:R-:W-:-:S05]  /*aa50*/  @P0 MOV R6, R12 ;  /* 0x0000000c00060202 */ /* 0x000fca0000000f00 */
[----:B------:R0:W-:Y:S02]  /*aa60*/  @P0 STG.E.U16 desc[UR36][R6.64+0xe0], R82 ;  /* 0x0000e05206000986 */ /* 0x0001e4000c101524 */
[----:B0-----:R-:W-:Y:S02]  /*aa70*/  @P4 IMAD.MOV.U32 R6, RZ, RZ, R12 ;  /* 0x000000ffff064224 */ /* 0x001fe400078e000c */
[----:B------:R-:W-:-:S05]  /*aa80*/  @P4 IMAD.MOV.U32 R7, RZ, RZ, R13 ;  /* 0x000000ffff074224 */ /* 0x000fca00078e000d */
[----:B------:R-:W-:Y:S04]  /*aa90*/  @P4 STG.E.U16 desc[UR36][R6.64+0xe2], R83 ;  /* 0x0000e25306004986 */ /* 0x000fe8000c101524 */
[----:B------:R-:W-:Y:S04]  /*aaa0*/  @P3 STG.E.U16 desc[UR36][R4.64+0xf0], R84 ;  /* 0x0000f05404003986 */ /* 0x000fe8000c101524 */
[----:B------:R0:W-:Y:S02]  /*aab0*/  @P1 STG.E.U16 desc[UR36][R4.64+0xf2], R85 ;  /* 0x0000f25504001986 */ /* 0x0001e4000c101524 */
[----:B0-----:R-:W-:-:S02]  /*aac0*/  @P5 IMAD.MOV.U32 R4, RZ, RZ, R12 ;  /* 0x000000ffff045224 */ /* 0x001fc400078e000c */
[----:B------:R-:W-:-:S05]  /*aad0*/  @P5 IMAD.MOV.U32 R5, RZ, RZ, R13 ;  /* 0x000000ffff055224 */ /* 0x000fca00078e000d */
[----:B------:R0:W-:Y:S04]  /*aae0*/  @P5 STG.E.U16 desc[UR36][R4.64+0xf0], R86 ;  /* 0x0000f05604005986 */ /* 0x0001e8000c101524 */
[----:B------:R0:W-:Y:S02]  /*aaf0*/  @P2 STG.E.U16 desc[UR36][R12.64+0xf2], R87 ;  /* 0x0000f2570c002986 */ /* 0x0001e4000c101524 */
.L_x_280:
[----:B------:R-:W-:Y:S05]  /*ab00*/  BSYNC B0 ;  /* 0x0000000000007941 */ /* 0x000fea0003800000 */
.L_x_28:
[----:B------:R-:W-:Y:S01]  /*ab10*/  ULDC UR4, c[0x0][0xc] ;  /* 0x0000030000047ab9 */ /* 0x000fe20000000800 */
[----:B------:R-:W-:Y:S01]  /*ab20*/  ULDC UR5, c[0x0][0x10] ;  /* 0x0000040000057ab9 */ /* 0x000fe20000000800 */
[----:B0-----:R-:W0:Y:S01]  /*ab30*/  LDC R3, c[0x0][0x14] ;  /* 0x00000500ff037b82 */ /* 0x001e220000000800 */
[----:B------:R-:W-:Y:S01]  /*ab40*/  UIMAD.WIDE.U32 UR4, UR4, UR5, URZ ;  /* 0x00000005040472a5 */ /* 0x000fe2000f8e003f */
[----:B------:R-:W-:Y:S01]  /*ab50*/  PRMT R0, RZ, 0x7610, R0 ;  /* 0x00007610ff007816 */ /* 0x000fe20000000000 */
[----:B------:R-:W-:Y:S02]  /*ab60*/  IMAD.MOV.U32 R153, RZ, RZ, -0x1 ;  /* 0xffffffffff997424 */ /* 0x000fe400078e00ff */
[----:B------:R-:W-:Y:S02]  /*ab70*/  IMAD.MOV.U32 R23, RZ, RZ, -0x1 ;  /* 0xffffffffff177424 */ /* 0x000fe400078e00ff */
[----:B0-----:R-:W-:-:S04]  /*ab80*/  IMAD.WIDE.U32 R16, R3, UR4, R16 ;  /* 0x0000000403107c25 */ /* 0x001fc8000f8e0010 */
[----:B------:R-:W-:Y:S01]  /*ab90*/  IMAD R3, R3, UR5, RZ ;  /* 0x0000000503037c24 */ /* 0x000fe2000f8e02ff */
[----:B------:R-:W-:Y:S02]  /*aba0*/  ULDC.64 UR4, c[0x0][0x650] ;  /* 0x0001940000047ab9 */ /* 0x000fe40000000a00 */
[----:B------:R-:W-:Y:S02]  /*abb0*/  ISETP.GE.U32.AND P0, PT, R16, UR4, PT ;  /* 0x0000000410007c0c */ /* 0x000fe4000bf06070 */
[----:B------:R-:W-:-:S04]  /*abc0*/  IADD3 R17, R17, R3, RZ ;  /* 0x0000000311117210 */ /* 0x000fc80007ffe0ff */
[----:B------:R-:W-:-:S13]  /*abd0*/  ISETP.GE.U32.AND.EX P0, PT, R17, UR5, PT, P0 ;  /* 0x0000000511007c0c */ /* 0x000fda000bf06100 */
[----:B------:R-:W-:Y:S05]  /*abe0*/  @P0 BRA `(.L_x_281) ;  /* 0x0000000400640947 */ /* 0x000fea0003800000 */
[----:B------:R-:W0:Y:S01]  /*abf0*/  S2R R12, SR_CTAID.X ;  /* 0x00000000000c7919 */ /* 0x000e220000002500 */
[----:B-12---:R-:W1:Y:S01]  /*ac00*/  LDC.64 R10, c[0x0][0x628] ;  /* 0x00018a00ff0a7b82 */ /* 0x006e620000000a00 */
[----:B------:R-:W-:Y:S01]  /*ac10*/  ULDC UR4, c[0x0][0x150] ;  /* 0x0000540000047ab9 */ /* 0x000fe20000000800 */
[----:B------:R-:W-:Y:S01]  /*ac20*/  IMAD.MOV.U32 R8, RZ, RZ, R16 ;  /* 0x000000ffff087224 */ /* 0x000fe200078e0010 */
[----:B------:R-:W2:Y:S01]  /*ac30*/  S2R R24, SR_CTAID.Y ;  /* 0x0000000000187919 */ /* 0x000ea20000002600 */
[----:B------:R-:W-:-:S04]  /*ac40*/  IMAD.MOV.U32 R9, RZ, RZ, R17 ;  /* 0x000000ffff097224 */ /* 0x000fc800078e0011 */
[----:B------:R-:W2:Y:S08]  /*ac50*/  LDC R21, c[0x0][0x144] ;  /* 0x00005100ff157b82 */ /* 0x000eb00000000800 */
[----:B------:R-:W2:Y:S08]  /*ac60*/  LDC R0, c[0x0][0x630] ;  /* 0x00018c00ff007b82 */ /* 0x000eb00000000800 */
[----:B------:R-:W2:Y:S01]  /*ac70*/  LDC.64 R14, c[0x0][0x620] ;  /* 0x00018800ff0e7b82 */ /* 0x000ea20000000a00 */
[----:B-1----:R-:W-:-:S04]  /*ac80*/  ISETP.NE.U32.AND P0, PT, R10, RZ, PT ;  /* 0x000000ff0a00720c */ /* 0x002fc80003f05070 */
[----:B------:R-:W-:Y:S02]  /*ac90*/  ISETP.NE.AND.EX P0, PT, R11, RZ, PT, P0 ;  /* 0x000000ff0b00720c */ /* 0x000fe40003f05300 */
[----:B0-----:R-:W-:-:S05]  /*aca0*/  I2FP.F32.U32 R3, R12 ;  /* 0x0000000c00037245 */ /* 0x001fca0000201000 */
[----:B------:R-:W-:-:S04]  /*acb0*/  FMUL R3, R3, UR4 ;  /* 0x0000000403037c20 */ /* 0x000fc80008400000 */
[----:B------:R0:W1:Y:S02]  /*acc0*/  F2I.U32.TRUNC.NTZ R20, R3 ;  /* 0x0000000300147305 */ /* 0x000064000020f000 */
[----:B------:R-:W-:Y:S05]  /*acd0*/  @!P0 BRA `(.L_x_282) ;  /* 0x0000000000288947 */ /* 0x000fea0003800000 */
[----:B0-----:R-:W0:Y:S02]  /*ace0*/  LDC R3, c[0x0][0x634] ;  /* 0x00018d00ff037b82 */ /* 0x001e240000000800 */
[----:B0-----:R-:W-:-:S05]  /*acf0*/  IADD3 R3, P0, R16, R3, RZ ;  /* 0x0000000310037210 */ /* 0x001fca0007f1e0ff */
[----:B------:R-:W-:-:S04]  /*ad00*/  IMAD.X R13, RZ, RZ, R17, P0 ;  /* 0x000000ffff0d7224 */ /* 0x000fc800000e0611 */
[----:B------:R-:W-:-:S04]  /*ad10*/  IMAD.WIDE.U32 R4, R13, R10, RZ ;  /* 0x0000000a0d047225 */ /* 0x000fc800078e00ff */
[----:B------:R-:W-:-:S04]  /*ad20*/  IMAD.WIDE.U32 R6, P0, R3, R11, R4 ;  /* 0x0000000b03067225 */ /* 0x000fc80007800004 */
[----:B------:R-:W-:Y:S01]  /*ad30*/  IMAD.WIDE.U32 R4, R3, R10, RZ ;  /* 0x0000000a03047225 */ /* 0x000fe200078e00ff */
[----:B------:R-:W-:-:S03]  /*ad40*/  IADD3.X R9, RZ, RZ, RZ, P0, !PT ;  /* 0x000000ffff097210 */ /* 0x000fc600007fe4ff */
[----:B------:R-:W-:Y:S01]  /*ad50*/  IMAD.MOV.U32 R8, RZ, RZ, R7 ;  /* 0x000000ffff087224 */ /* 0x000fe200078e0007 */
[----:B------:R-:W-:-:S05]  /*ad60*/  IADD3 RZ, P0, R5, R6, RZ ;  /* 0x0000000605ff7210 */ /* 0x000fca0007f1e0ff */
[----:B------:R-:W-:-:S08]  /*ad70*/  IMAD.WIDE.U32.X R8, R13, R11, R8, P0 ;  /* 0x0000000b0d087225 */ /* 0x000fd000000e0408 */
.L_x_282:
[----:B------:R-:W3:Y:S01]  /*ad80*/  LDC.64 R28, c[0x0][0x640] ;  /* 0x00019000ff1c7b82 */ /* 0x000ee20000000a00 */
[-CC-:B--2---:R-:W-:Y:S01]  /*ad90*/  SHF.R.U64 R23, R8, R0.reuse, R9.reuse ;  /* 0x0000000008177219 */ /* 0x184fe20000001209 */
[----:B-1----:R-:W-:Y:S01]  /*ada0*/  IMAD.MOV R20, RZ, RZ, -R20 ;  /* 0x000000ffff147224 */ /* 0x002fe200078e0a14 */
[----:B------:R-:W-:Y:S01]  /*adb0*/  SHF.R.U32.HI R0, RZ, R0, R9 ;  /* 0x00000000ff007219 */ /* 0x000fe20000011609 */
[----:B------:R-:W-:Y:S01]  /*adc0*/  ULDC UR4, c[0x0][0x154] ;  /* 0x0000550000047ab9 */ /* 0x000fe20000000800 */
[----:B0-----:R-:W-:Y:S01]  /*add0*/  IADD3 R3, P0, RZ, -R23, RZ ;  /* 0x80000017ff037210 */ /* 0x001fe20007f1e0ff */
[----:B------:R-:W-:Y:S01]  /*ade0*/  IMAD R21, R21, R20, R12 ;  /* 0x0000001415157224 */ /* 0x000fe200078e020c */
[----:B------:R-:W-:Y:S01]  /*adf0*/  MOV R7, 0x1 ;  /* 0x0000000100077802 */ /* 0x000fe20000000f00 */
[----:B------:R-:W0:Y:S02]  /*ae00*/  LDC R6, c[0x0][0x618] ;  /* 0x00018600ff067b82 */ /* 0x000e240000000800 */
[----:B------:R-:W-:-:S04]  /*ae10*/  IMAD.X R5, RZ, RZ, ~R0, P0 ;  /* 0x000000ffff057224 */ /* 0x000fc800000e0e00 */
[-C--:B------:R-:W-:Y:S02]  /*ae20*/  IMAD R0, R5, R14.reuse, RZ ;  /* 0x0000000e05007224 */ /* 0x080fe400078e02ff */
[----:B------:R-:W1:Y:S01]  /*ae30*/  LDC R8, c[0x0][0x608] ;  /* 0x00018200ff087b82 */ /* 0x000e620000000800 */
[----:B------:R-:W-:-:S04]  /*ae40*/  IMAD.WIDE.U32 R4, R3, R14, R16 ;  /* 0x0000000e03047225 */ /* 0x000fc800078e0010 */
[----:B------:R-:W-:Y:S01]  /*ae50*/  IMAD R3, R3, R15, R0 ;  /* 0x0000000f03037224 */ /* 0x000fe200078e0200 */
[----:B------:R-:W-:Y:S02]  /*ae60*/  I2FP.F32.U32 R0, R24 ;  /* 0x0000001800007245 */ /* 0x000fe40000201000 */
[----:B------:R-:W2:Y:S01]  /*ae70*/  LDC R26, c[0x0][0x658] ;  /* 0x00019600ff1a7b82 */ /* 0x000ea20000000800 */
[----:B------:R-:W-:Y:S01]  /*ae80*/  IMAD.IADD R3, R5, 0x1, R3 ;  /* 0x0000000105037824 */ /* 0x000fe200078e0203 */
[----:B---3--:R-:W-:Y:S01]  /*ae90*/  ISETP.NE.U32.AND P0, PT, R28, RZ, PT ;  /* 0x000000ff1c00720c */ /* 0x008fe20003f05070 */
[----:B------:R-:W-:Y:S01]  /*aea0*/  FMUL R0, R0, UR4 ;  /* 0x0000000400007c20 */ /* 0x000fe20008400000 */
[----:B------:R-:W-:Y:S02]  /*aeb0*/  IMAD.MOV.U32 R5, RZ, RZ, -0x1 ;  /* 0xffffffffff057424 */ /* 0x000fe400078e00ff */
[----:B------:R-:W-:Y:S01]  /*aec0*/  ISETP.NE.AND.EX P0, PT, R29, RZ, PT, P0 ;  /* 0x000000ff1d00720c */ /* 0x000fe20003f05300 */
[----:B------:R3:W2:Y:S01]  /*aed0*/  F2I.U32.TRUNC.NTZ R13, R0 ;  /* 0x00000000000d7305 */ /* 0x0006a2000020f000 */
[----:B------:R-:W3:Y:S01]  /*aee0*/  LDC R15, c[0x0][0x148] ;  /* 0x00005200ff0f7b82 */ /* 0x000ee20000000800 */
[----:B0-----:R-:W-:-:S02]  /*aef0*/  SHF.R.U64 R12, R4, R6, R3 ;  /* 0x00000006040c7219 */ /* 0x001fc40000001203 */
[----:B------:R-:W-:-:S05]  /*af00*/  SHF.R.U32.HI R3, RZ, R6, R3 ;  /* 0x00000006ff037219 */ /* 0x000fca0000011603 */
[----:B------:R-:W0:Y:S01]  /*af10*/  LDC R20, c[0x0][0x600] ;  /* 0x00018000ff147b82 */ /* 0x000e220000000800 */
[-CC-:B-1----:R-:W-:Y:S02]  /*af20*/  SHF.R.U64 R10, R12, R8.reuse, R3.reuse ;  /* 0x000000080c0a7219 */ /* 0x182fe40000001203 */
[----:B------:R-:W-:-:S05]  /*af30*/  SHF.R.U32.HI R3, RZ, R8, R3 ;  /* 0x00000008ff037219 */ /* 0x000fca0000011603 */
[----:B------:R-:W1:Y:S01]  /*af40*/  LDC R27, c[0x0][0x648] ;  /* 0x00019200ff1b7b82 */ /* 0x000e620000000800 */
[-C--:B--2---:R-:W-:Y:S02]  /*af50*/  SHF.L.U32 R4, R5, R26.reuse, RZ ;  /* 0x0000001a05047219 */ /* 0x084fe400000006ff */
[--C-:B------:R-:W-:Y:S02]  /*af60*/  SHF.R.U64 R14, R10, R26, R3.reuse ;  /* 0x0000001a0a0e7219 */ /* 0x100fe40000001203 */
[----:B------:R-:W-:Y:S02]  /*af70*/  LOP3.LUT R25, RZ, R4, RZ, 0x33, !PT ;  /* 0x00000004ff197212 */ /* 0x000fe400078e33ff */
[-C--:B------:R-:W-:Y:S01]  /*af80*/  SHF.R.U32.HI R5, RZ, R26.reuse, R3 ;  /* 0x0000001aff057219 */ /* 0x080fe20000011603 */
[----:B------:R-:W2:Y:S01]  /*af90*/  LDC R30, c[0x0][0x638] ;  /* 0x00018e00ff1e7b82 */ /* 0x000ea20000000800 */
[----:B------:R-:W-:Y:S01]  /*afa0*/  SHF.L.U32 R152, R7, R26, RZ ;  /* 0x0000001a07987219 */ /* 0x000fe200000006ff */
[----:B------:R-:W-:-:S06]  /*afb0*/  IMAD.MOV.U32 R4, RZ, RZ, R14 ;  /* 0x000000ffff047224 */ /* 0x000fcc00078e000e */
[----:B------:R-:W0:Y:S01]  /*afc0*/  LDC R31, c[0x0][0x610] ;  /* 0x00018400ff1f7b82 */ /* 0x000e220000000800 */
[----:B------:R-:W-:Y:S05]  /*afd0*/  @!P0 BRA `(.L_x_283) ;  /* 0x0000000000288947 */ /* 0x000fea0003800000 */
[----:B------:R-:W4:Y:S02]  /*afe0*/  LDC R3, c[0x0][0x64c] ;  /* 0x00019300ff037b82 */ /* 0x000f240000000800 */
[----:B----4-:R-:W-:-:S05]  /*aff0*/  IADD3 R3, P0, R14, R3, RZ ;  /* 0x000000030e037210 */ /* 0x010fca0007f1e0ff */
        /* <DEDUP_REMOVED lines=8> */
.L_x_283:
[----:B------:R-:W-:Y:S01]  /*b080*/  ISETP.NE.AND P0, PT, R2, 0x1, PT ;  /* 0x000000010200780c */ /* 0x000fe20003f05270 */
[----:B------:R-:W-:Y:S01]  /*b090*/  IMAD.MOV R13, RZ, RZ, -R13 ;  /* 0x000000ffff0d7224 */ /* 0x000fe200078e0a0d */
[----:B-1-3--:R-:W-:Y:S01]  /*b0a0*/  SHF.R.U64 R0, R4, R27, R5 ;  /* 0x0000001b04007219 */ /* 0x00afe20000001205 */
[----:B------:R-:W-:Y:S01]  /*b0b0*/  IMAD.MOV.U32 R4, RZ, RZ, 0x1 ;  /* 0x00000001ff047424 */ /* 0x000fe200078e00ff */
[----:B------:R-:W-:Y:S02]  /*b0c0*/  LOP3.LUT R5, R10, R25, RZ, 0xc0, !PT ;  /* 0x000000190a057212 */ /* 0x000fe400078ec0ff */
[----:B0-----:R-:W-:Y:S01]  /*b0d0*/  IADD3 R7, R20, -0x1, RZ ;  /* 0xffffffff14077810 */ /* 0x001fe20007ffe0ff */
[----:B------:R-:W-:Y:S02]  /*b0e0*/  IMAD.MOV R3, RZ, RZ, -R0 ;  /* 0x000000ffff037224 */ /* 0x000fe400078e0a00 */
[----:B------:R-:W-:Y:S01]  /*b0f0*/  IMAD R152, R152, R0, R5 ;  /* 0x0000000098987224 */ /* 0x000fe200078e0205 */
[----:B------:R-:W-:Y:S01]  /*b100*/  LOP3.LUT R5, R12, R7, RZ, 0xc0, !PT ;  /* 0x000000070c057212 */ /* 0x000fe200078ec0ff */
[----:B--2---:R-:W-:-:S02]  /*b110*/  IMAD R0, R3, R30, R14 ;  /* 0x0000001e03007224 */ /* 0x004fc400078e020e */
[----:B------:R-:W-:Y:S02]  /*b120*/  @P0 IMAD R21, R15, R13, R24 ;  /* 0x0000000d0f150224 */ /* 0x000fe400078e0218 */
[----:B------:R-:W-:Y:S01]  /*b130*/  IMAD R3, R0, R20, R5 ;  /* 0x0000001400037224 */ /* 0x000fe200078e0205 */
[----:B------:R-:W-:Y:S01]  /*b140*/  PRMT R0, R4, 0x7610, R0 ;  /* 0x0000761004007816 */ /* 0x000fe20000000000 */
[----:B------:R-:W-:-:S05]  /*b150*/  IMAD R152, R152, R31, R21 ;  /* 0x0000001f98987224 */ /* 0x000fca00078e0215 */
[----:B------:R-:W-:Y:S02]  /*b160*/  SEL R153, R3, R152, !P0 ;  /* 0x0000009803997207 */ /* 0x000fe40004000000 */
[----:B------:R-:W-:-:S07]  /*b170*/  SEL R152, R152, R3, !P0 ;  /* 0x0000000398987207 */ /* 0x000fce0004000000 */
.L_x_281:
[----:B------:R-:W-:-:S13]  /*b180*/  LOP3.LUT P0, RZ, R0, 0xff, RZ, 0xc0, !PT ;  /* 0x000000ff00ff7812 */ /* 0x000fda000780c0ff */
[----:B------:R-:W-:Y:S05]  /*b190*/  @P0 BRA `(.L_x_284) ;  /* 0xffffff5c00540947 */ /* 0x000fea000383ffff */
[----:B------:R-:W-:Y:S05]  /*b1a0*/  EXIT ;  /* 0x000000000000794d */ /* 0x000fea0003800000 */
.L_x_3:
[----:B0-----:R-:W-:Y:S01]  /*b1b0*/  ULDC.64 UR4, c[0x0][0x650] ;  /* 0x0001940000047ab9 */ /* 0x001fe20000000a00 */
        /* <DEDUP_REMOVED lines=8> */
[----:B------:R-:W-:Y:S01]  /*b240*/  MOV R10, R16 ;  /* 0x00000010000a7202 */ /* 0x000fe20000000f00 */
[----:B------:R-:W-:-:S06]  /*b250*/  IMAD.MOV.U32 R11, RZ, RZ, R17 ;  /* 0x000000ffff0b7224 */ /* 0x000fcc00078e0011 */
        /* <DEDUP_REMOVED lines=15> */
.L_x_286:
[--C-:B------:R-:W-:Y:S01]  /*b350*/  SHF.R.U64 R12, R10, R14, R11.reuse ;  /* 0x0000000e0a0c7219 */ /* 0x100fe2000000120b */
[----:B------:R-:W0:Y:S01]  /*b360*/  LDC R22, c[0x0][0x618] ;  /* 0x00018600ff167b82 */ /* 0x000e220000000800 */
[----:B------:R-:W-:Y:S01]  /*b370*/  I2FP.F32.U32 R6, R4 ;  /* 0x0000000400067245 */ /* 0x000fe20000201000 */
[----:B------:R-:W-:Y:S01]  /*b380*/  ULDC UR4, c[0x0][0x150] ;  /* 0x0000540000047ab9 */ /* 0x000fe20000000800 */
[----:B------:R-:W-:Y:S02]  /*b390*/  SHF.R.U32.HI R5, RZ, R14, R11 ;  /* 0x0000000eff057219 */ /* 0x000fe4000001160b */
[----:B------:R-:W-:Y:S01]  /*b3a0*/  IADD3 R9, P0, RZ, -R12, RZ ;  /* 0x8000000cff097210 */ /* 0x000fe20007f1e0ff */
[----:B------:R-:W-:Y:S01]  /*b3b0*/  FMUL R11, R6, UR4 ;  /* 0x00000004060b7c20 */ /* 0x000fe20008400000 */
[----:B------:R-:W-:Y:S01]  /*b3c0*/  ULDC UR4, c[0x0][0x154] ;  /* 0x0000550000047ab9 */ /* 0x000fe20000000800 */
[----:B------:R-:W1:Y:S02]  /*b3d0*/  LDC.64 R24, c[0x0][0x640] ;  /* 0x00019000ff187b82 */ /* 0x000e640000000a00 */
[----:B------:R-:W-:-:S02]  /*b3e0*/  IMAD.X R5, RZ, RZ, ~R5, P0 ;  /* 0x000000ffff057224 */ /* 0x000fc400000e0e05 */
[----:B------:R-:W2:Y:S01]  /*b3f0*/  F2I.U32.TRUNC.NTZ R11, R11 ;  /* 0x0000000b000b7305 */ /* 0x000ea2000020f000 */
[----:B------:R-:W-:-:S03]  /*b400*/  IMAD.WIDE.U32 R6, R9, R20, R16 ;  /* 0x0000001409067225 */ /* 0x000fc600078e0010 */
[----:B------:R-:W3:Y:S01]  /*b410*/  LDC R13, c[0x0][0x144] ;  /* 0x00005100ff0d7b82 */ /* 0x000ee20000000800 */
[----:B------:R-:W-:-:S04]  /*b420*/  IMAD R8, R5, R20, RZ ;  /* 0x0000001405087224 */ /* 0x000fc800078e02ff */
[----:B------:R-:W-:Y:S02]  /*b430*/  IMAD R5, R9, R21, R8 ;  /* 0x0000001509057224 */ /* 0x000fe400078e0208 */
[----:B------:R-:W-:Y:S01]  /*b440*/  IMAD.MOV.U32 R8, RZ, RZ, -0x1 ;  /* 0xffffffffff087424 */ /* 0x000fe200078e00ff */
[----:B------:R-:W4:Y:S02]  /*b450*/  LDC R14, c[0x0][0x608] ;  /* 0x00018200ff0e7b82 */ /* 0x000f240000000800 */
[----:B------:R-:W-:Y:S02]  /*b460*/  IADD3 R5, R7, R5, RZ ;  /* 0x0000000507057210 */ /* 0x000fe40007ffe0ff */
[----:B------:R-:W-:Y:S02]  /*b470*/  I2FP.F32.U32 R7, R3 ;  /* 0x0000000300077245 */ /* 0x000fe40000201000 */
[-C--:B0-----:R-:W-:Y:S01]  /*b480*/  SHF.R.U64 R10, R6, R22.reuse, R5 ;  /* 0x00000016060a7219 */ /* 0x081fe20000001205 */
[----:B--2---:R-:W-:Y:S01]  /*b490*/  IMAD.MOV R6, RZ, RZ, -R11 ;  /* 0x000000ffff067224 */ /* 0x004fe200078e0a0b */
[----:B------:R-:W0:Y:S01]  /*b4a0*/  LDC R9, c[0x0][0x658] ;  /* 0x00019600ff097b82 */ /* 0x000e220000000800 */
[----:B-1----:R-:W-:Y:S01]  /*b4b0*/  ISETP.NE.U32.AND P0, PT, R24, RZ, PT ;  /* 0x000000ff1800720c */ /* 0x002fe20003f05070 */
[----:B------:R-:W-:Y:S01]  /*b4c0*/  FMUL R7, R7, UR4 ;  /* 0x0000000407077c20 */ /* 0x000fe20008400000 */
[----:B------:R-:W-:-:S02]  /*b4d0*/  SHF.R.U32.HI R5, RZ, R22, R5 ;  /* 0x00000016ff057219 */ /* 0x000fc40000011605 */
[----:B------:R-:W-:-:S03]  /*b4e0*/  ISETP.NE.AND.EX P0, PT, R25, RZ, PT, P0 ;  /* 0x000000ff1900720c */ /* 0x000fc60003f05300 */
[----:B------:R-:W1:Y:S01]  /*b4f0*/  LDC R20, c[0x0][0x148] ;  /* 0x00005200ff147b82 */ /* 0x000e620000000800 */
[----:B---3--:R-:W-:Y:S02]  /*b500*/  IMAD R23, R13, R6, R4 ;  /* 0x000000060d177224 */ /* 0x008fe400078e0204 */
[----:B------:R-:W-:-:S05]  /*b510*/  IMAD.MOV.U32 R6, RZ, RZ, 0x1 ;  /* 0x00000001ff067424 */ /* 0x000fca00078e00ff */
[----:B------:R-:W2:Y:S01]  /*b520*/  LDC R21, c[0x0][0x600] ;  /* 0x00018000ff157b82 */ /* 0x000ea20000000800 */
[-CC-:B----4-:R-:W-:Y:S02]  /*b530*/  SHF.R.U64 R13, R10, R14.reuse, R5.reuse ;  /* 0x0000000e0a0d7219 */ /* 0x190fe40000001205 */
[----:B------:R-:W-:Y:S02]  /*b540*/  SHF.R.U32.HI R4, RZ, R14, R5 ;  /* 0x0000000eff047219 */ /* 0x000fe40000011605 */
[----:B------:R3:W4:Y:S03]  /*b550*/  F2I.U32.TRUNC.NTZ R14, R7 ;  /* 0x00000007000e7305 */ /* 0x000726000020f000 */
[----:B------:R-:W1:Y:S01]  /*b560*/  LDC R26, c[0x0][0x648] ;  /* 0x00019200ff1a7b82 */ /* 0x000e620000000800 */
[-C--:B0-----:R-:W-:Y:S02]  /*b570*/  SHF.R.U64 R15, R13, R9.reuse, R4 ;  /* 0x000000090d0f7219 */ /* 0x081fe40000001204 */
[----:B------:R-:W-:-:S02]  /*b580*/  SHF.L.U32 R8, R8, R9, RZ ;  /* 0x0000000908087219 */ /* 0x000fc400000006ff */
[-C--:B------:R-:W-:Y:S01]  /*b590*/  SHF.R.U32.HI R5, RZ, R9.reuse, R4 ;  /* 0x00000009ff057219 */ /* 0x080fe20000011604 */
[----:B------:R-:W-:Y:S01]  /*b5a0*/  IMAD.MOV.U32 R4, RZ, RZ, R15 ;  /* 0x000000ffff047224 */ /* 0x000fe200078e000f */
[----:B------:R-:W-:Y:S01]  /*b5b0*/  SHF.L.U32 R22, R6, R9, RZ ;  /* 0x0000000906167219 */ /* 0x000fe200000006ff */
[----:B------:R-:W0:Y:S01]  /*b5c0*/  LDC R27, c[0x0][0x638] ;  /* 0x00018e00ff1b7b82 */ /* 0x000e220000000800 */
[----:B------:R-:W-:-:S07]  /*b5d0*/  LOP3.LUT R28, RZ, R8, RZ, 0x33, !PT ;  /* 0x00000008ff1c7212 */ /* 0x000fce00078e33ff */
[----:B------:R-:W0:Y:S01]  /*b5e0*/  LDC R29, c[0x0][0x610] ;  /* 0x00018400ff1d7b82 */ /* 0x000e220000000800 */
[----:B---34-:R-:W-:Y:S05]  /*b5f0*/  @!P0 BRA `(.L_x_287) ;  /* 0x0000000000288947 */ /* 0x018fea0003800000 */
[----:B------:R-:W3:Y:S02]  /*b600*/  LDC R4, c[0x0][0x64c] ;  /* 0x00019300ff047b82 */ /* 0x000ee40000000800 */
[----:B---3--:R-:W-:-:S05]  /*b610*/  IADD3 R9, P0, R15, R4, RZ ;  /* 0x000000040f097210 */ /* 0x008fca0007f1e0ff */
        /* <DEDUP_REMOVED lines=8> */
.L_x_287:
[----:B------:R-:W-:Y:S01]  /*b6a0*/  ISETP.NE.AND P0, PT, R2, 0x1, PT ;  /* 0x000000010200780c */ /* 0x000fe20003f05270 */
[----:B--2---:R-:W-:Y:S01]  /*b6b0*/  VIADD R7, R21, 0xffffffff ;  /* 0xffffffff15077836 */ /* 0x004fe20000000000 */
[----:B-1----:R-:W-:Y:S01]  /*b6c0*/  SHF.R.U64 R5, R4, R26, R5 ;  /* 0x0000001a04057219 */ /* 0x002fe20000001205 */
[----:B------:R-:W-:Y:S01]  /*b6d0*/  IMAD.MOV R14, RZ, RZ, -R14 ;  /* 0x000000ffff0e7224 */ /* 0x000fe200078e0a0e */
[----:B------:R-:W-:Y:S02]  /*b6e0*/  LOP3.LUT R4, R13, R28, RZ, 0xc0, !PT ;  /* 0x0000001c0d047212 */ /* 0x000fe400078ec0ff */
[----:B------:R-:W-:Y:S01]  /*b6f0*/  LOP3.LUT R10, R10, R7, RZ, 0xc0, !PT ;  /* 0x000000070a0a7212 */ /* 0x000fe200078ec0ff */
[----:B------:R-:W-:Y:S01]  /*b700*/  IMAD.MOV R6, RZ, RZ, -R5 ;  /* 0x000000ffff067224 */ /* 0x000fe200078e0a05 */
[----:B------:R-:W-:Y:S01]  /*b710*/  MOV R8, R12 ;  /* 0x0000000c00087202 */ /* 0x000fe20000000f00 */
[----:B------:R-:W-:-:S04]  /*b720*/  IMAD R4, R22, R5, R4 ;  /* 0x0000000516047224 */ /* 0x000fc800078e0204 */
[----:B------:R-:W-:Y:S02]  /*b730*/  @P0 IMAD R23, R20, R14, R3 ;  /* 0x0000000e14170224 */ /* 0x000fe400078e0203 */
[----:B0-----:R-:W-:Y:S02]  /*b740*/  IMAD R3, R6, R27, R15 ;  /* 0x0000001b06037224 */ /* 0x001fe400078e020f */
[----:B------:R-:W-:Y:S02]  /*b750*/  IMAD R7, R4, R29, R23 ;  /* 0x0000001d04077224 */ /* 0x000fe400078e0217 */
[----:B------:R-:W-:Y:S02]  /*b760*/  IMAD R4, R3, R21, R10 ;  /* 0x0000001503047224 */ /* 0x000fe400078e020a */
[----:B------:R-:W-:-:S03]  /*b770*/  IMAD.MOV.U32 R6, RZ, RZ, 0x1 ;  /* 0x00000001ff067424 */ /* 0x000fc600078e00ff */
[----:B------:R-:W-:Y:S02]  /*b780*/  SEL R9, R4, R7, !P0 ;  /* 0x0000000704097207 */ /* 0x000fe40004000000 */
[----:B------:R-:W-:-:S07]  /*b790*/  SEL R7, R7, R4, !P0 ;  /* 0x0000000407077207 */ /* 0x000fce0004000000 */
.L_x_285:
[----:B------:R-:W-:-:S08]  /*b7a0*/  NOP ;  /* 0x0000000000007918 */ /* 0x000fd00000000000 */
[----:B------:R-:W0:-:S00]  /*b7b0*/  USETMAXREG.DEALLOC.CTAPOOL 0x28 ;  /* 0x00000028000079c8 */ /* 0x000e0000080e0500 */
[----:B0-----:R-:W-:-:S13]  /*b7c0*/  ISETP.NE.AND P0, PT, R0, RZ, PT ;  /* 0x000000ff0000720c */ /* 0x001fda0003f05270 */
[----:B------:R-:W-:Y:S05]  /*b7d0*/  @P0 EXIT ;  /* 0x000000000000094d */ /* 0x000fea0003800000 */
[----:B------:R-:W-:Y:S01]  /*b7e0*/  LOP3.LUT P0, RZ, R6, 0xff, RZ, 0xc0, !PT ;  /* 0x000000ff06ff7812 */ /* 0x000fe2000780c0ff */
[----:B------:R-:W-:Y:S02]  /*b7f0*/  IMAD.MOV.U32 R3, RZ, RZ, 0x1 ;  /* 0x00000001ff037424 */ /* 0x000fe400078e00ff */
[----:B------:R-:W-:-:S10]  /*b800*/  IMAD.MOV.U32 R0, RZ, RZ, RZ ;  /* 0x000000ffff007224 */ /* 0x000fd400078e00ff */
[----:B------:R-:W-:Y:S05]  /*b810*/  @!P0 BRA `(.L_x_288) ;  /* 0x0000000c00648947 */ /* 0x000fea0003800000 */
[----:B------:R-:W0:Y:S01]  /*b820*/  LDC R0, c[0x0][0x28c] ;  /* 0x0000a300ff007b82 */ /* 0x000e220000000800 */
[----:B------:R-:W-:Y:S01]  /*b830*/  ULDC UR5, c[0x0][0x658] ;  /* 0x0001960000057ab9 */ /* 0x000fe20000000800 */
[----:B------:R-:W-:Y:S01]  /*b840*/  UMOV UR7, 0xffffffff ;  /* 0xffffffff00077882 */ /* 0x000fe20000000000 */
[----:B------:R-:W-:Y:S01]  /*b850*/  ULDC UR6, c[0x0][0xc] ;  /* 0x0000030000067ab9 */ /* 0x000fe20000000800 */
[----:B------:R-:W-:Y:S01]  /*b860*/  USHF.L.U32 UR9, UR7, UR5, URZ ;  /* 0x0000000507097299 */ /* 0x000fe2000800063f */
[C---:B------:R-:W-:Y:S01]  /*b870*/  LOP3.LUT P2, RZ, R18.reuse, 0x7f, RZ, 0xc0, !PT ;  /* 0x0000007f12ff7812 */ /* 0x040fe2000784c0ff */
[----:B------:R-:W-:Y:S01]  /*b880*/  UMOV UR8, 0x1 ;  /* 0x0000000100087882 */ /* 0x000fe20000000000 */
[----:B------:R-:W-:Y:S01]  /*b890*/  ULDC UR7, c[0x0][0x10] ;  /* 0x0000040000077ab9 */ /* 0x000fe20000000800 */
[----:B------:R-:W-:Y:S01]  /*b8a0*/  LOP3.LUT P0, RZ, R18, 0x1f, RZ, 0xc0, !PT ;  /* 0x0000001f12ff7812 */ /* 0x000fe2000780c0ff */
[----:B------:R-:W-:Y:S01]  /*b8b0*/  UIMAD.WIDE.U32 UR6, UR6, UR7, URZ ;  /* 0x00000007060672a5 */ /* 0x000fe2000f8e003f */
[----:B------:R-:W-:Y:S01]  /*b8c0*/  BSSY B0, `(.L_x_288) ;  /* 0x00000ce000007945 */ /* 0x000fe20003800000 */
[----:B------:R-:W-:Y:S01]  /*b8d0*/  USHF.L.U32 UR5, UR8, UR5, URZ ;  /* 0x0000000508057299 */ /* 0x000fe2000800063f */
[----:B------:R-:W-:Y:S01]  /*b8e0*/  IMAD.MOV.U32 R11, RZ, RZ, 0x1 ;  /* 0x00000001ff0b7424 */ /* 0x000fe200078e00ff */
[----:B------:R-:W-:Y:S01]  /*b8f0*/  LOP3.LUT R18, R19, 0x2, RZ, 0xfc, !PT ;  /* 0x0000000213127812 */ /* 0x000fe200078efcff */
[----:B------:R-:W-:Y:S01]  /*b900*/  ULDC UR8, c[0x0][0x14] ;  /* 0x0000050000087ab9 */ /* 0x000fe20000000800 */
[----:B------:R-:W-:Y:S01]  /*b910*/  PLOP3.LUT P0, PT, P0, P2, PT, 0x8a, 0x0 ;  /* 0x000000000000781c */ /* 0x000fe20000705172 */
[----:B------:R-:W-:-:S02]  /*b920*/  UIMAD.WIDE.U32 UR30, UR6, UR8, URZ ;  /* 0x00000008061e72a5 */ /* 0x000fc4000f8e003f */
[----:B------:R-:W-:Y:S01]  /*b930*/  UIMAD UR7, UR7, UR8, URZ ;  /* 0x00000008070772a4 */ /* 0x000fe2000f8e023f */
[----:B------:R-:W-:Y:S01]  /*b940*/  ULDC UR4, c[0x0][0x600] ;  /* 0x0001800000047ab9 */ /* 0x000fe20000000800 */
[----:B------:R-:W-:Y:S02]  /*b950*/  ULOP3.LUT UR6, URZ, UR9, URZ, 0x33, !UPT ;  /* 0x000000093f067292 */ /* 0x000fe4000f8e333f */
[----:B------:R-:W-:Y:S01]  /*b960*/  UIADD3 UR4, UR4, -0x1, URZ ;  /* 0xffffffff04047890 */ /* 0x000fe2000fffe03f */
[----:B0-----:R-:W-:Y:S01]  /*b970*/  VIADD R0, R0, 0x7f ;  /* 0x0000007f00007836 */ /* 0x001fe20000000000 */
[----:B------:R-:W-:Y:S01]  /*b980*/  UIADD3 UR7, UR31, UR7, URZ ;  /* 0x000000071f077290 */ /* 0x000fe2000fffe03f */
[----:B------:R-:W-:-:S03]  /*b990*/  ULDC.64 UR38, c[0x0][0x198] ;  /* 0x0000660000267ab9 */ /* 0x000fc60000000a00 */
[----:B------:R-:W-:-:S04]  /*b9a0*/  SHF.R.S32.HI R3, RZ, 0x1f, R0 ;  /* 0x0000001fff037819 */ /* 0x000fc80000011400 */
[----:B------:R-:W-:Y:S02]  /*b9b0*/  LEA.HI R3, R3, R0, RZ, 0x7 ;  /* 0x0000000003037211 */ /* 0x000fe400078f38ff */
[----:B------:R-:W-:Y:S02]  /*b9c0*/  MOV R0, RZ ;  /* 0x000000ff00007202 */ /* 0x000fe40000000f00 */
[----:B------:R-:W-:Y:S01]  /*b9d0*/  SHF.R.S32.HI R13, RZ, 0x7, R3 ;  /* 0x00000007ff0d7819 */ /* 0x000fe20000011403 */
[----:B------:R-:W-:-:S04]  /*b9e0*/  IMAD.MOV.U32 R3, RZ, RZ, 0x1 ;  /* 0x00000001ff037424 */ /* 0x000fc800078e00ff */
[----:B------:R-:W-:-:S07]  /*b9f0*/  VIADD R10, R13, 0x1 ;  /* 0x000000010d0a7836 */ /* 0x000fce0000000000 */
.L_x_300:
[----:B------:R-:W-:-:S03]  /*ba00*/  UMOV UR8, 0xffffffff ;  /* 0xffffffff00087882 */ /* 0x000fc60000000000 */
[----:B------:R-:W-:Y:S05]  /*ba10*/  BRA.DIV UR8, `(.L_x_289) ;  /* 0x0000000e08887947 */ /* 0x000fea000b800000 */
[----:B------:R-:W-:-:S13]  /*ba20*/  ELECT P6, URZ, PT ;  /* 0x00000000003f782f */ /* 0x000fda00038c0000 */
.L_x_309:
[----:B------:R-:W0:Y:S01]  /*ba30*/  LDC R4, c[0x0][0x28c] ;  /* 0x0000a300ff047b82 */ /* 0x000e220000000800 */
[----:B------:R-:W-:Y:S01]  /*ba40*/  BSSY B1, `(.L_x_290) ;  /* 0x0000043000017945 */ /* 0x000fe20003800000 */
[----:B0-----:R-:W-:-:S13]  /*ba50*/  ISETP.LT.OR P6, PT, R4, 0x1, !P6 ;  /* 0x000000010400780c */ /* 0x001fda00077c1670 */
[----:B------:R-:W-:Y:S05]  /*ba60*/  @P6 BRA `(.L_x_291) ;  /* 0x0000000400006947 */ /* 0x000fea0003800000 */
[----:B------:R-:W-:Y:S01]  /*ba70*/  IMAD.SHL.U32 R14, R7, 0x100, RZ ;  /* 0x00000100070e7824 */ /* 0x000fe200078e00ff */
[----:B------:R-:W-:Y:S01]  /*ba80*/  MOV R5, R3 ;  /* 0x0000000300057202 */ /* 0x000fe20000000f00 */
[----:B------:R-:W-:Y:S02]  /*ba90*/  IMAD.SHL.U32 R15, R9, 0x80, RZ ;  /* 0x00000080090f7824 */ /* 0x000fe400078e00ff */
[----:B------:R-:W-:Y:S02]  /*baa0*/  IMAD.MOV.U32 R20, RZ, RZ, RZ ;  /* 0x000000ffff147224 */ /* 0x000fe400078e00ff */
[----:B------:R-:W-:Y:S02]  /*bab0*/  IMAD.MOV.U32 R4, RZ, RZ, R10 ;  /* 0x000000ffff047224 */ /* 0x000fe400078e000a */
[----:B------:R-:W-:-:S07]  /*bac0*/  IMAD.MOV.U32 R6, RZ, RZ, R0 ;  /* 0x000000ffff067224 */ /* 0x000fce00078e0000 */
.L_x_295:
[----:B------:R-:W0:Y:S01]  /*bad0*/  S2R R12, SR_CgaCtaId ;  /* 0x00000000000c7919 */ /* 0x000e220000008800 */
[----:B------:R-:W-:Y:S01]  /*bae0*/  MOV R7, 0x400 ;  /* 0x0000040000077802 */ /* 0x000fe20000000f00 */
[----:B------:R-:W1:Y:S03]  /*baf0*/  @!P2 LDC R9, c[0x0][0x500] ;  /* 0x00014000ff09ab82 */ /* 0x000e660000000800 */
[----:B0-----:R-:W-:Y:S02]  /*bb00*/  LEA R21, R12, R7, 0x18 ;  /* 0x000000070c157211 */ /* 0x001fe400078ec0ff */
[----:B------:R-:W-:-:S03]  /*bb10*/  SHF.L.U32 R7, R5, 0x1f, RZ ;  /* 0x0000001f05077819 */ /* 0x000fc600000006ff */
[----:B------:R-:W-:-:S04]  /*bb20*/  IMAD R12, R6, 0x8, R21 ;  /* 0x00000008060c7824 */ /* 0x000fc800078e0215 */
[----:B------:R-:W0:Y:S02]  /*bb30*/  SYNCS.PHASECHK.TRANS64.TRYWAIT P1, [R12+URZ+0x10], R7 ;  /* 0x000010070c0075a7 */ /* 0x000e24000802017f */
[----:B01----:R-:W-:Y:S05]  /*bb40*/  @!P1 BRA `(.L_x_292) ;  /* 0x0000000c005c9947 */ /* 0x003fea0003800000 */
.L_x_310:
[----:B0-----:R-:W-:Y:S01]  /*bb50*/  PRMT R7, R18, 0x9910, RZ ;  /* 0x0000991012077816 */ /* 0x001fe200000000ff */
[----:B------:R0:W-:Y:S03]  /*bb60*/  @!P2 SYNCS.ARRIVE.TRANS64 RZ, [R12+URZ], R9 ;  /* 0x000000090cffa9a7 */ /* 0x0001e6000800003f */
[----:B------:R-:W-:-:S13]  /*bb70*/  ISETP.NE.AND P1, PT, R7, 0x2, PT ;  /* 0x000000020700780c */ /* 0x000fda0003f25270 */
[----:B0-----:R-:W-:Y:S05]  /*bb80*/  @P1 BRA `(.L_x_293) ;  /* 0x0000000000041947 */ /* 0x001fea0003800000 */
[----:B------:R-:W-:Y:S01]  /*bb90*/  BPT.TRAP 0x1 ;  /* 0x000000040000795c */ /* 0x000fe20000300000 */
.L_x_293:
[----:B------:R-:W-:Y:S05]  /*bba0*/  @P0 BRA `(.L_x_294) ;  /* 0x0000000000040947 */ /* 0x000fea0003800000 */
[----:B------:R-:W-:Y:S01]  /*bbb0*/  BPT.TRAP 0x1 ;  /* 0x000000040000795c */ /* 0x000fe20000300000 */
.L_x_294:
[--C-:B------:R-:W-:Y:S01]  /*bbc0*/  IMAD R7, R6, 0x10000, R21.reuse ;  /* 0x0001000006077824 */ /* 0x100fe200078e0215 */
[----:B------:R-:W-:Y:S01]  /*bbd0*/  R2UR UR34, R20 ;  /* 0x00000000142272ca */ /* 0x000fe200000e0000 */
[----:B------:R-:W-:Y:S01]  /*bbe0*/  IMAD R21, R6, 0x8000, R21 ;  /* 0x0000800006157824 */ /* 0x000fe200078e0215 */
[----:B------:R-:W-:Y:S01]  /*bbf0*/  R2UR UR33, R12 ;  /* 0x000000000c2172ca */ /* 0x000fe200000e0000 */
[----:B------:R-:W-:Y:S01]  /*bc00*/  UIADD3 UR14, UP0, UR38, 0xf0, URZ ;  /* 0x000000f0260e7890 */ /* 0x000fe2000ff1e03f */
[----:B------:R-:W-:Y:S01]  /*bc10*/  R2UR UR24, R7 ;  /* 0x00000000071872ca */ /* 0x000fe200000e0000 */
[----:B------:R-:W-:Y:S01]  /*bc20*/  UIADD3 UR40, UP1, UR38, 0x1f0, URZ ;  /* 0x000001f026287890 */ /* 0x000fe2000ff3e03f */
[----:B------:R-:W-:Y:S01]  /*bc30*/  R2UR UR8, R21 ;  /* 0x00000000150872ca */ /* 0x000fe200000e0000 */
[----:B------:R-:W-:Y:S01]  /*bc40*/  UIADD3.X UR15, URZ, UR39, URZ, UP0, !UPT ;  /* 0x000000273f0f7290 */ /* 0x000fe200087fe43f */
[----:B------:R-:W-:Y:S01]  /*bc50*/  R2UR UR36, R8 ;  /* 0x00000000082472ca */ /* 0x000fe200000e0000 */
[----:B------:R-:W-:Y:S01]  /*bc60*/  UIADD3.X UR41, URZ, UR39, URZ, UP1, !UPT ;  /* 0x000000273f297290 */ /* 0x000fe20008ffe43f */
[----:B------:R-:W-:Y:S01]  /*bc70*/  R2UR UR35, R14 ;  /* 0x000000000e2372ca */ /* 0x000fe200000e0000 */
[----:B------:R-:W-:Y:S01]  /*bc80*/  VIADD R6, R6, 0x1 ;  /* 0x0000000106067836 */ /* 0x000fe20000000000 */
[----:B------:R-:W-:Y:S01]  /*bc90*/  IADD3 R4, R4, -0x1, RZ ;  /* 0xffffffff04047810 */ /* 0x000fe20007ffe0ff */
[----:B------:R-:W-:Y:S01]  /*bca0*/  UIADD3 UR26, UR34, 0x40, URZ ;  /* 0x00000040221a7890 */ /* 0x000fe2000fffe03f */
[----:B------:R-:W-:Y:S01]  /*bcb0*/  R2UR UR19, R15 ;  /* 0x000000000f1372ca */ /* 0x000fe200000e0000 */
[----:B------:R-:W-:Y:S01]  /*bcc0*/  UMOV UR22, 0x0 ;  /* 0x0000000000167882 */ /* 0x000fe20000000000 */
[----:B------:R-:W-:Y:S01]  /*bcd0*/  ISETP.GT.AND P3, PT, R4, 0x1, PT ;  /* 0x000000010400780c */ /* 0x000fe20003f64270 */
[----:B------:R-:W-:Y:S01]  /*bce0*/  UIADD3 UR32, UR24, 0x100, URZ ;  /* 0x0000010018207890 */ /* 0x000fe2000fffe03f */
[----:B------:R-:W-:Y:S01]  /*bcf0*/  ISETP.NE.AND P1, PT, R6, 0x2, PT ;  /* 0x000000020600780c */ /* 0x000fe20003f25270 */
[----:B------:R-:W-:Y:S01]  /*bd00*/  UIADD3 UR24, UR24, 0x8100, URZ ;  /* 0x0000810018187890 */ /* 0x000fe2000fffe03f */
[----:B------:R-:W-:Y:S01]  /*bd10*/  VIADD R20, R20, 0x80 ;  /* 0x0000008014147836 */ /* 0x000fe20000000000 */
[----:B------:R-:W-:Y:S01]  /*bd20*/  UIADD3 UR16, UR8, 0x20100, URZ ;  /* 0x0002010008107890 */ /* 0x000fe2000fffe03f */
[----:B------:R-:W-:Y:S01]  /*bd30*/  SEL R12, RZ, 0x1, P1 ;  /* 0x00000001ff0c7807 */ /* 0x000fe20000800000 */
[----:B------:R-:W-:Y:S01]  /*bd40*/  UIADD3 UR8, UR8, 0x24100, URZ ;  /* 0x0002410008087890 */ /* 0x000fe2000fffe03f */
[----:B------:R-:W-:Y:S01]  /*bd50*/  SEL R6, R6, RZ, P1 ;  /* 0x000000ff06067207 */ /* 0x000fe20000800000 */
[----:B------:R-:W-:Y:S01]  /*bd60*/  UMOV UR23, 0x10000000 ;  /* 0x1000000000177882 */ /* 0x000fe20000000000 */
[----:B------:R-:W-:Y:S01]  /*bd70*/  UMOV UR25, UR33 ;  /* 0x0000002100197c82 */ /* 0x000fe20008000000 */
[----:B------:R-:W-:Y:S01]  /*bd80*/  UMOV UR28, UR36 ;  /* 0x00000024001c7c82 */ /* 0x000fe20008000000 */
[----:B------:R-:W-:Y:S01]  /*bd90*/  UMOV UR27, UR35 ;  /* 0x00000023001b7c82 */ /* 0x000fe20008000000 */
[----:B------:R-:W-:Y:S01]  /*bda0*/  UMOV UR17, UR33 ;  /* 0x0000002100117c82 */ /* 0x000fe20008000000 */
[----:B------:R-:W-:Y:S01]  /*bdb0*/  UMOV UR18, UR34 ;  /* 0x0000002200127c82 */ /* 0x000fe20008000000 */
[----:B------:R-:W-:Y:S01]  /*bdc0*/  UMOV UR20, UR36 ;  /* 0x0000002400147c82 */ /* 0x000fe20008000000 */
[----:B------:R0:W-:Y:S01]  /*bdd0*/  UTMALDG.3D [UR32], [UR14], desc[UR22] ;  /* 0x000016200e0075b4 */ /* 0x0001e20008011000 */
[----:B------:R-:W-:Y:S01]  /*bde0*/  UMOV UR9, UR33 ;  /* 0x0000002100097c82 */ /* 0x000fe20008000000 */
[----:B------:R-:W-:Y:S01]  /*bdf0*/  UMOV UR11, UR19 ;  /* 0x00000013000b7c82 */ /* 0x000fe20008000000 */
[----:B------:R-:W-:Y:S01]  /*be00*/  UMOV UR12, UR36 ;  /* 0x00000024000c7c82 */ /* 0x000fe20008000000 */
[----:B------:R-:W-:Y:S01]  /*be10*/  UMOV UR10, UR26 ;  /* 0x0000001a000a7c82 */ /* 0x000fe20008000000 */
[----:B------:R-:W-:Y:S01]  /*be20*/  LOP3.LUT R5, R5, R12, RZ, 0x3c, !PT ;  /* 0x0000000c05057212 */ /* 0x000fe200078e3cff */
[----:B------:R0:W-:Y:S01]  /*be30*/  UTMALDG.3D [UR24], [UR14], desc[UR22] ;  /* 0x000016180e0075b4 */ /* 0x0001e20008011000 */
[----:B------:R0:W-:Y:S01]  /*be40*/  UTMALDG.3D [UR16], [UR40], desc[UR22] ;  /* 0x00001610280075b4 */ /* 0x0001e20008011000 */
[----:B------:R0:W-:Y:S02]  /*be50*/  UTMALDG.3D [UR8], [UR40], desc[UR22] ;  /* 0x00001608280075b4 */ /* 0x0001e40008011000 */
[----:B0-----:R-:W-:Y:S05]  /*be60*/  @P3 BRA `(.L_x_295) ;  /* 0xfffffffc00183947 */ /* 0x001fea000383ffff */
.L_x_291:
[----:B------:R-:W-:Y:S05]  /*be70*/  BSYNC B1 ;  /* 0x0000000000017941 */ /* 0x000fea0003800000 */
.L_x_290:
[----:B------:R-:W-:Y:S01]  /*be80*/  LOP3.LUT P3, RZ, R11, 0xff, RZ, 0xc0, !PT ;  /* 0x000000ff0bff7812 */ /* 0x000fe2000786c0ff */
[----:B------:R-:W-:Y:S01]  /*be90*/  IMAD.IADD R0, R13, 0x1, R0 ;  /* 0x000000010d007824 */ /* 0x000fe200078e0200 */
[----:B------:R-:W-:Y:S01]  /*bea0*/  IADD3 R16, P4, R16, UR30, RZ ;  /* 0x0000001e10107c10 */ /* 0x000fe2000ff9e0ff */
[----:B------:R-:W-:Y:S01]  /*beb0*/  ULDC.64 UR8, c[0x0][0x650] ;  /* 0x0001940000087ab9 */ /* 0x000fe20000000a00 */
[----:B------:R-:W-:Y:S01]  /*bec0*/  BSSY B1, `(.L_x_296) ;  /* 0x000006b000017945 */ /* 0x000fe20003800000 */
[----:B------:R-:W-:Y:S01]  /*bed0*/  IMAD.MOV.U32 R7, RZ, RZ, -0x1 ;  /* 0xffffffffff077424 */ /* 0x000fe200078e00ff */
[----:B------:R-:W-:Y:S01]  /*bee0*/  SHF.R.U32.HI R4, RZ, 0x1, R0 ;  /* 0x00000001ff047819 */ /* 0x000fe20000011600 */
[----:B------:R-:W-:Y:S01]  /*bef0*/  IMAD.MOV.U32 R9, RZ, RZ, -0x1 ;  /* 0xffffffffff097424 */ /* 0x000fe200078e00ff */
[----:B------:R-:W-:Y:S01]  /*bf00*/  ISETP.GT.U32.AND P1, PT, R0, 0x1, PT ;  /* 0x000000010000780c */ /* 0x000fe20003f24070 */
[----:B------:R-:W-:Y:S01]  /*bf10*/  IMAD.MOV.U32 R8, RZ, RZ, -0x1 ;  /* 0xffffffffff087424 */ /* 0x000fe200078e00ff */
[----:B------:R-:W-:-:S02]  /*bf20*/  LOP3.LUT R4, R4, 0x1, RZ, 0xc0, !PT ;  /* 0x0000000104047812 */ /* 0x000fc400078ec0ff */
[----:B------:R-:W-:Y:S01]  /*bf30*/  ISETP.LT.U32.AND P1, PT, R13, 0x2, P1 ;  /* 0x000000020d00780c */ /* 0x000fe20000f21070 */
[----:B------:R-:W0:Y:S01]  /*bf40*/  @P3 S2R R6, SR_CgaCtaId ;  /* 0x0000000000063919 */ /* 0x000e220000008800 */
[----:B------:R-:W-:Y:S02]  /*bf50*/  @P3 MOV R5, 0x400 ;  /* 0x0000040000053802 */ /* 0x000fe40000000f00 */
[----:B------:R-:W-:Y:S02]  /*bf60*/  IADD3.X R17, R17, UR7, RZ, P4, !PT ;  /* 0x0000000711117c10 */ /* 0x000fe4000a7fe4ff */
[----:B------:R-:W-:Y:S02]  /*bf70*/  ISETP.GE.U32.AND P4, PT, R16, UR8, PT ;  /* 0x0000000810007c0c */ /* 0x000fe4000bf86070 */
[----:B------:R-:W-:Y:S02]  /*bf80*/  LOP3.LUT R0, R0, 0x1, RZ, 0xc0, !PT ;  /* 0x0000000100007812 */ /* 0x000fe400078ec0ff */
[----:B------:R-:W-:-:S02]  /*bf90*/  PRMT R11, RZ, 0x7610, R11 ;  /* 0x00007610ff0b7816 */ /* 0x000fc4000000000b */
[----:B0-----:R-:W-:-:S04]  /*bfa0*/  @P3 LEA R5, R6, R5, 0x18 ;  /* 0x0000000506053211 */ /* 0x001fc800078ec0ff */
[----:B------:R0:W-:Y:S01]  /*bfb0*/  @P3 SYNCS.ARRIVE.TRANS64.A1T0 RZ, [R5+URZ+0x38], RZ ;  /* 0x000038ff05ff39a7 */ /* 0x0001e2000810003f */
[----:B------:R-:W-:Y:S02]  /*bfc0*/  ISETP.NE.U32.AND P3, PT, R4, 0x1, PT ;  /* 0x000000010400780c */ /* 0x000fe40003f65070 */
[----:B------:R-:W-:Y:S02]  /*bfd0*/  SEL R4, RZ, 0x1, !P1 ;  /* 0x00000001ff047807 */ /* 0x000fe40004800000 */
[----:B------:R-:W-:Y:S02]  /*bfe0*/  ISETP.GE.U32.AND.EX P1, PT, R17, UR9, PT, P4 ;  /* 0x0000000911007c0c */ /* 0x000fe4000bf26140 */
[----:B------:R-:W-:-:S04]  /*bff0*/  ISETP.GT.U32.AND P3, PT, R13, 0x1, !P3 ;  /* 0x000000010d00780c */ /* 0x000fc80005f64070 */
[----:B0-----:R-:W-:-:S04]  /*c000*/  SEL R5, RZ, 0x1, !P3 ;  /* 0x00000001ff057807 */ /* 0x001fc80005800000 */
[--C-:B------:R-:W-:Y:S02]  /*c010*/  LOP3.LUT R3, R5, R3, R4.reuse, 0x96, !PT ;  /* 0x0000000305037212 */ /* 0x100fe400078e9604 */
[----:B------:R-:W-:Y:S01]  /*c020*/  PRMT R4, RZ, 0x7610, R4 ;  /* 0x00007610ff047816 */ /* 0x000fe20000000004 */
[----:B------:R-:W-:Y:S06]  /*c030*/  @P1 BRA `(.L_x_297) ;  /* 0x00000004004c1947 */ /* 0x000fec0003800000 */
[----:B------:R-:W-:Y:S01]  /*c040*/  ULDC.64 UR8, c[0x0][0x628] ;  /* 0x00018a0000087ab9 */ /* 0x000fe20000000a00 */
[----:B------:R-:W0:Y:S01]  /*c050*/  S2R R14, SR_CTAID.X ;  /* 0x00000000000e7919 */ /* 0x000e220000002500 */
[----:B------:R-:W-:Y:S01]  /*c060*/  ISETP.NE.U32.AND P1, PT, RZ, UR8, PT ;  /* 0x00000008ff007c0c */ /* 0x000fe2000bf25070 */
[----:B------:R-:W-:Y:S01]  /*c070*/  ULDC UR11, c[0x0][0x630] ;  /* 0x00018c00000b7ab9 */ /* 0x000fe20000000800 */
[----:B------:R-:W-:Y:S01]  /*c080*/  MOV R4, R16 ;  /* 0x0000001000047202 */ /* 0x000fe20000000f00 */
[----:B------:R-:W1:Y:S01]  /*c090*/  S2R R12, SR_CTAID.Y ;  /* 0x00000000000c7919 */ /* 0x000e620000002600 */
[----:B------:R-:W-:Y:S01]  /*c0a0*/  ISETP.NE.AND.EX P1, PT, RZ, UR9, PT, P1 ;  /* 0x00000009ff007c0c */ /* 0x000fe2000bf25310 */
[----:B------:R-:W-:-:S12]  /*c0b0*/  IMAD.MOV.U32 R5, RZ, RZ, R17 ;  /* 0x000000ffff057224 */ /* 0x000fd800078e0011 */
[----:B------:R-:W-:Y:S05]  /*c0c0*/  @!P1 BRA `(.L_x_298) ;  /* 0x0000000000289947 */ /* 0x000fea0003800000 */
[----:B------:R-:W-:Y:S02]  /*c0d0*/  ULDC UR10, c[0x0][0x634] ;  /* 0x00018d00000a7ab9 */ /* 0x000fe40000000800 */
[----:B------:R-:W-:-:S05]  /*c0e0*/  IADD3 R9, P1, R16, UR10, RZ ;  /* 0x0000000a10097c10 */ /* 0x000fca000ff3e0ff */
[----:B------:R-:W-:-:S04]  /*c0f0*/  IMAD.X R15, RZ, RZ, R17, P1 ;  /* 0x000000ffff0f7224 */ /* 0x000fc800008e0611 */
[----:B------:R-:W-:-:S04]  /*c100*/  IMAD.WIDE.U32 R6, R15, UR8, RZ ;  /* 0x000000080f067c25 */ /* 0x000fc8000f8e00ff */
[----:B------:R-:W-:-:S04]  /*c110*/  IMAD.WIDE.U32 R6, P1, R9, UR9, R6 ;  /* 0x0000000909067c25 */ /* 0x000fc8000f820006 */
[----:B------:R-:W-:-:S04]  /*c120*/  IMAD.WIDE.U32 R8, R9, UR8, RZ ;  /* 0x0000000809087c25 */ /* 0x000fc8000f8e00ff */
[----:B------:R-:W-:Y:S01]  /*c130*/  IMAD.X R5, RZ, RZ, RZ, P1 ;  /* 0x000000ffff057224 */ /* 0x000fe200008e06ff */
[----:B------:R-:W-:Y:S01]  /*c140*/  IADD3 RZ, P1, R9, R6, RZ ;  /* 0x0000000609ff7210 */ /* 0x000fe20007f3e0ff */
[----:B------:R-:W-:-:S04]  /*c150*/  IMAD.MOV.U32 R4, RZ, RZ, R7 ;  /* 0x000000ffff047224 */ /* 0x000fc800078e0007 */
[----:B------:R-:W-:-:S08]  /*c160*/  IMAD.WIDE.U32.X R4, R15, UR9, R4, P1 ;  /* 0x000000090f047c25 */ /* 0x000fd000088e0404 */
.L_x_298:
[--C-:B------:R-:W-:Y:S01]  /*c170*/  SHF.R.U64 R8, R4, UR11, R5.reuse ;  /* 0x0000000b04087c19 */ /* 0x100fe20008001205 */
[----:B------:R-:W-:Y:S01]  /*c180*/  ULDC.64 UR8, c[0x0][0x620] ;  /* 0x0001880000087ab9 */ /* 0x000fe20000000a00 */
[----:B------:R-:W-:Y:S01]  /*c190*/  SHF.R.U32.HI R4, RZ, UR11, R5 ;  /* 0x0000000bff047c19 */ /* 0x000fe20008011605 */
[----:B------:R-:W2:Y:S01]  /*c1a0*/  LDC R25, c[0x0][0x144] ;  /* 0x00005100ff197b82 */ /* 0x000ea20000000800 */
[----:B------:R-:W-:Y:S01]  /*c1b0*/  IADD3 R7, P1, RZ, -R8, RZ ;  /* 0x80000008ff077210 */ /* 0x000fe20007f3e0ff */
[----:B------:R-:W-:Y:S01]  /*c1c0*/  ULDC.64 UR12, c[0x0][0x640] ;  /* 0x00019000000c7ab9 */ /* 0x000fe20000000a00 */
[----:B0-----:R-:W-:Y:S01]  /*c1d0*/  I2FP.F32.U32 R9, R14 ;  /* 0x0000000e00097245 */ /* 0x001fe20000201000 */
[----:B------:R-:W-:Y:S02]  /*c1e0*/  ULDC UR10, c[0x0][0x608] ;  /* 0x00018200000a7ab9 */ /* 0x000fe40000000800 */
[----:B------:R-:W-:Y:S01]  /*c1f0*/  IMAD.X R4, RZ, RZ, ~R4, P1 ;  /* 0x000000ffff047224 */ /* 0x000fe200008e0e04 */
[----:B------:R-:W-:Y:S01]  /*c200*/  ISETP.NE.U32.AND P1, PT, RZ, UR12, PT ;  /* 0x0000000cff007c0c */ /* 0x000fe2000bf25070 */
[----:B------:R-:W0:Y:S02]  /*c210*/  LDC R21, c[0x0][0x148] ;  /* 0x00005200ff157b82 */ /* 0x000e240000000800 */
[----:B------:R-:W-:Y:S01]  /*c220*/  IMAD R6, R4, UR8, RZ ;  /* 0x0000000804067c24 */ /* 0x000fe2000f8e02ff */
[----:B------:R-:W-:Y:S01]  /*c230*/  ISETP.NE.AND.EX P1, PT, RZ, UR13, PT, P1 ;  /* 0x0000000dff007c0c */ /* 0x000fe2000bf25310 */
[----:B------:R-:W-:Y:S01]  /*c240*/  IMAD.WIDE.U32 R4, R7, UR8, R16 ;  /* 0x0000000807047c25 */ /* 0x000fe2000f8e0010 */
[----:B------:R-:W-:-:S03]  /*c250*/  ULDC UR8, c[0x0][0x150] ;  /* 0x0000540000087ab9 */ /* 0x000fc60000000800 */
[----:B------:R-:W-:Y:S02]  /*c260*/  IMAD R7, R7, UR9, R6 ;  /* 0x0000000907077c24 */ /* 0x000fe4000f8e0206 */
[----:B------:R-:W-:Y:S01]  /*c270*/  FMUL R6, R9, UR8 ;  /* 0x0000000809067c20 */ /* 0x000fe20008400000 */
[----:B------:R-:W-:Y:S01]  /*c280*/  ULDC UR8, c[0x0][0x618] ;  /* 0x0001860000087ab9 */ /* 0x000fe20000000800 */
[----:B------:R-:W-:Y:S01]  /*c290*/  ULDC UR9, c[0x0][0x154] ;  /* 0x0000550000097ab9 */ /* 0x000fe20000000800 */
[----:B------:R-:W-:-:S03]  /*c2a0*/  IADD3 R5, R5, R7, RZ ;  /* 0x0000000705057210 */ /* 0x000fc60007ffe0ff */
[----:B------:R-:W3:Y:S01]  /*c2b0*/  F2I.U32.TRUNC.NTZ R6, R6 ;  /* 0x0000000600067305 */ /* 0x000ee2000020f000 */
[----:B------:R-:W-:Y:S02]  /*c2c0*/  SHF.R.U64 R9, R4, UR8, R5 ;  /* 0x0000000804097c19 */ /* 0x000fe40008001205 */
[----:B-1----:R-:W-:-:S05]  /*c2d0*/  I2FP.F32.U32 R4, R12 ;  /* 0x0000000c00047245 */ /* 0x002fca0000201000 */
[----:B------:R-:W-:Y:S01]  /*c2e0*/  FMUL R22, R4, UR9 ;  /* 0x0000000904167c20 */ /* 0x000fe20008400000 */
[----:B------:R-:W-:Y:S01]  /*c2f0*/  SHF.R.U32.HI R4, RZ, UR8, R5 ;  /* 0x00000008ff047c19 */ /* 0x000fe20008011605 */
[----:B------:R-:W-:-:S03]  /*c300*/  ULDC UR8, c[0x0][0x658] ;  /* 0x0001960000087ab9 */ /* 0x000fc60000000800 */
[--C-:B------:R-:W-:Y:S01]  /*c310*/  SHF.R.U64 R20, R9, UR10, R4.reuse ;  /* 0x0000000a09147c19 */ /* 0x100fe20008001204 */
[----:B------:R-:W1:Y:S01]  /*c320*/  F2I.U32.TRUNC.NTZ R22, R22 ;  /* 0x0000001600167305 */ /* 0x000e62000020f000 */
[----:B------:R-:W-:Y:S01]  /*c330*/  SHF.R.U32.HI R5, RZ, UR10, R4 ;  /* 0x0000000aff057c19 */ /* 0x000fe20008011604 */
[----:B---3--:R-:W-:-:S03]  /*c340*/  IMAD.MOV R6, RZ, RZ, -R6 ;  /* 0x000000ffff067224 */ /* 0x008fc600078e0a06 */
[--C-:B------:R-:W-:Y:S01]  /*c350*/  SHF.R.U64 R15, R20, UR8, R5.reuse ;  /* 0x00000008140f7c19 */ /* 0x100fe20008001205 */
[----:B--2---:R-:W-:Y:S01]  /*c360*/  IMAD R14, R25, R6, R14 ;  /* 0x00000006190e7224 */ /* 0x004fe200078e020e */
[----:B------:R-:W-:-:S03]  /*c370*/  SHF.R.U32.HI R23, RZ, UR8, R5 ;  /* 0x00000008ff177c19 */ /* 0x000fc60008011605 */
[----:B------:R-:W-:Y:S02]  /*c380*/  IMAD.MOV.U32 R4, RZ, RZ, R15 ;  /* 0x000000ffff047224 */ /* 0x000fe400078e000f */
[----:B------:R-:W-:Y:S01]  /*c390*/  IMAD.MOV.U32 R5, RZ, RZ, R23 ;  /* 0x000000ffff057224 */ /* 0x000fe200078e0017 */
[----:B-1----:R-:W-:Y:S06]  /*c3a0*/  @!P1 BRA `(.L_x_299) ;  /* 0x0000000000289947 */ /* 0x002fec0003800000 */
[----:B------:R-:W-:Y:S02]  /*c3b0*/  ULDC UR8, c[0x0][0x64c] ;  /* 0x0001930000087ab9 */ /* 0x000fe40000000800 */
[----:B------:R-:W-:-:S05]  /*c3c0*/  IADD3 R5, P1, R15, UR8, RZ ;  /* 0x000000080f057c10 */ /* 0x000fca000ff3e0ff */
[----:B------:R-:W-:-:S04]  /*c3d0*/  IMAD.X R23, RZ, RZ, R23, P1 ;  /* 0x000000ffff177224 */ /* 0x000fc800008e0617 */
[----:B------:R-:W-:-:S04]  /*c3e0*/  IMAD.WIDE.U32 R6, R23, UR12, RZ ;  /* 0x0000000c17067c25 */ /* 0x000fc8000f8e00ff */
[----:B------:R-:W-:-:S04]  /*c3f0*/  IMAD.WIDE.U32 R6, P1, R5, UR13, R6 ;  /* 0x0000000d05067c25 */ /* 0x000fc8000f820006 */
[----:B------:R-:W-:Y:S01]  /*c400*/  IMAD.WIDE.U32 R4, R5, UR12, RZ ;  /* 0x0000000c05047c25 */ /* 0x000fe2000f8e00ff */
[----:B------:R-:W-:-:S04]  /*c410*/  MOV R4, R7 ;  /* 0x0000000700047202 */ /* 0x000fc80000000f00 */
[----:B------:R-:W-:Y:S01]  /*c420*/  IADD3 RZ, P3, R5, R6, RZ ;  /* 0x0000000605ff7210 */ /* 0x000fe20007f7e0ff */
[----:B------:R-:W-:-:S04]  /*c430*/  IMAD.X R5, RZ, RZ, RZ, P1 ;  /* 0x000000ffff057224 */ /* 0x000fc800008e06ff */
[----:B------:R-:W-:-:S08]  /*c440*/  IMAD.WIDE.U32.X R4, R23, UR13, R4, P3 ;  /* 0x0000000d17047c25 */ /* 0x000fd000098e0404 */
.L_x_299:
[----:B------:R-:W-:Y:S01]  /*c450*/  ISETP.NE.AND P1, PT, R2, 0x1, PT ;  /* 0x000000010200780c */ /* 0x000fe20003f25270 */
[----:B------:R-:W-:Y:S01]  /*c460*/  ULDC UR8, c[0x0][0x648] ;  /* 0x0001920000087ab9 */ /* 0x000fe20000000800 */
[----:B------:R-:W-:Y:S01]  /*c470*/  LOP3.LUT R20, R20, UR6, RZ, 0xc0, !PT ;  /* 0x0000000614147c12 */ /* 0x000fe2000f8ec0ff */
[----:B------:R-:W-:Y:S01]  /*c480*/  IMAD.MOV R22, RZ, RZ, -R22 ;  /* 0x000000ffff167224 */ /* 0x000fe200078e0a16 */
[----:B------:R-:W-:Y:S01]  /*c490*/  SHF.R.U64 R5, R4, UR8, R5 ;  /* 0x0000000804057c19 */ /* 0x000fe20008001205 */
[----:B------:R-:W-:Y:S01]  /*c4a0*/  ULDC UR8, c[0x0][0x638] ;  /* 0x00018e0000087ab9 */ /* 0x000fe20000000800 */
[----:B------:R-:W-:Y:S01]  /*c4b0*/  LOP3.LUT R6, R9, UR4, RZ, 0xc0, !PT ;  /* 0x0000000409067c12 */ /* 0x000fe2000f8ec0ff */
[----:B------:R-:W-:Y:S02]  /*c4c0*/  ULDC UR9, c[0x0][0x610] ;  /* 0x0001840000097ab9 */ /* 0x000fe40000000800 */
[----:B------:R-:W-:Y:S02]  /*c4d0*/  IMAD.MOV R4, RZ, RZ, -R5 ;  /* 0x000000ffff047224 */ /* 0x000fe400078e0a05 */
[----:B------:R-:W-:-:S02]  /*c4e0*/  IMAD R5, R5, UR5, R20 ;  /* 0x0000000505057c24 */ /* 0x000fc4000f8e0214 */
[----:B0-----:R-:W-:Y:S02]  /*c4f0*/  @P1 IMAD R14, R21, R22, R12 ;  /* 0x00000016150e1224 */ /* 0x001fe400078e020c */
[----:B------:R-:W-:Y:S01]  /*c500*/  IMAD R15, R4, UR8, R15 ;  /* 0x00000008040f7c24 */ /* 0x000fe2000f8e020f */
[----:B------:R-:W-:Y:S01]  /*c510*/  ULDC UR8, c[0x0][0x600] ;  /* 0x0001800000087ab9 */ /* 0x000fe20000000800 */
[----:B------:R-:W-:Y:S02]  /*c520*/  IMAD R14, R5, UR9, R14 ;  /* 0x00000009050e7c24 */ /* 0x000fe4000f8e020e */
[----:B------:R-:W-:Y:S02]  /*c530*/  IMAD R15, R15, UR8, R6 ;  /* 0x000000080f0f7c24 */ /* 0x000fe4000f8e0206 */
[----:B------:R-:W-:-:S03]  /*c540*/  IMAD.MOV.U32 R4, RZ, RZ, 0x1 ;  /* 0x00000001ff047424 */ /* 0x000fc600078e00ff */
[----:B------:R-:W-:Y:S02]  /*c550*/  SEL R9, R15, R14, !P1 ;  /* 0x0000000e0f097207 */ /* 0x000fe40004800000 */
[----:B------:R-:W-:-:S07]  /*c560*/  SEL R7, R14, R15, !P1 ;  /* 0x0000000f0e077207 */ /* 0x000fce0004800000 */
.L_x_297:
[----:B------:R-:W-:Y:S05]  /*c570*/  BSYNC B1 ;  /* 0x0000000000017941 */ /* 0x000fea0003800000 */
.L_x_296:
[----:B------:R-:W-:-:S13]  /*c580*/  LOP3.LUT P1, RZ, R4, 0xff, RZ, 0xc0, !PT ;  /* 0x000000ff04ff7812 */ /* 0x000fda000782c0ff */
[----:B------:R-:W-:Y:S05]  /*c590*/  @P1 BRA `(.L_x_300) ;  /* 0xfffffff400181947 */ /* 0x000fea000383ffff */
[----:B------:R-:W-:Y:S05]  /*c5a0*/  BSYNC B0 ;  /* 0x0000000000007941 */ /* 0x000fea0003800000 */
.L_x_288:
[----:B------:R-:W-:-:S03]  /*c5b0*/  UMOV UR8, 0xffffffff ;  /* 0xffffffff00087882 */ /* 0x000fc60000000000 */
[----:B------:R-:W-:Y:S05]  /*c5c0*/  BRA.DIV UR8, `(.L_x_301) ;  /* 0x0000000208d07947 */ /* 0x000fea000b800000 */
[----:B------:R-:W-:-:S13]  /*c5d0*/  ELECT P6, URZ, PT ;  /* 0x00000000003f782f */ /* 0x000fda00038c0000 */
.L_x_313:
[----:B------:R-:W-:Y:S04]  /*c5e0*/  BSSY B0, `(.L_x_302) ;  /* 0x0000019000007945 */ /* 0x000fe80003800000 */
[----:B------:R-:W-:Y:S05]  /*c5f0*/  @!P6 BRA `(.L_x_303) ;  /* 0x00000000005ce947 */ /* 0x000fea0003800000 */
[----:B------:R-:W-:-:S04]  /*c600*/  LOP3.LUT R19, R19, 0x2, RZ, 0xfc, !PT ;  /* 0x0000000213137812 */ /* 0x000fc800078efcff */
[----:B------:R-:W-:-:S13]  /*c610*/  ISETP.NE.AND P0, PT, R19, 0x3, PT ;  /* 0x000000031300780c */ /* 0x000fda0003f05270 */
[----:B------:R-:W-:Y:S05]  /*c620*/  @!P0 BRA `(.L_x_304) ;  /* 0x0000000000048947 */ /* 0x000fea0003800000 */
[----:B------:R-:W-:Y:S01]  /*c630*/  BPT.TRAP 0x1 ;  /* 0x000000040000795c */ /* 0x000fe20000300000 */
.L_x_304:
[----:B------:R-:W0:Y:S01]  /*c640*/  S2R R5, SR_CgaCtaId ;  /* 0x0000000000057919 */ /* 0x000e220000008800 */
[----:B------:R-:W-:Y:S02]  /*c650*/  MOV R2, 0x400 ;  /* 0x0000040000027802 */ /* 0x000fe40000000f00 */
[----:B------:R-:W-:Y:S02]  /*c660*/  SHF.L.U32 R4, R3, 0x1f, RZ ;  /* 0x0000001f03047819 */ /* 0x000fe400000006ff */
[----:B0-----:R-:W-:-:S05]  /*c670*/  LEA R5, R5, R2, 0x18 ;  /* 0x0000000205057211 */ /* 0x001fca00078ec0ff */
[----:B------:R-:W-:-:S04]  /*c680*/  VIADD R5, R5, 0x10 ;  /* 0x0000001005057836 */ /* 0x000fc80000000000 */
[C---:B------:R-:W-:Y:S01]  /*c690*/  IMAD R7, R0.reuse, 0x8, R5 ;  /* 0x0000000800077824 */ /* 0x040fe200078e0205 */
[----:B------:R-:W-:-:S03]  /*c6a0*/  IADD3 R0, R0, 0x1, RZ ;  /* 0x0000000100007810 */ /* 0x000fc60007ffe0ff */
[----:B------:R-:W0:Y:S01]  /*c6b0*/  SYNCS.PHASECHK.TRANS64.TRYWAIT P0, [R7+URZ], R4 ;  /* 0x00000004070075a7 */ /* 0x000e22000800017f */
[----:B------:R-:W-:-:S04]  /*c6c0*/  ISETP.NE.AND P1, PT, R0, 0x2, PT ;  /* 0x000000020000780c */ /* 0x000fc80003f25270 */
[----:B------:R-:W-:Y:S02]  /*c6d0*/  SEL R2, RZ, 0x1, P1 ;  /* 0x00000001ff027807 */ /* 0x000fe40000800000 */
[----:B------:R-:W-:Y:S02]  /*c6e0*/  SEL R0, R0, RZ, P1 ;  /* 0x000000ff00007207 */ /* 0x000fe40000800000 */
[----:B------:R-:W-:Y:S01]  /*c6f0*/  LOP3.LUT R2, R3, R2, RZ, 0x3c, !PT ;  /* 0x0000000203027212 */ /* 0x000fe200078e3cff */
[----:B0-----:R-:W-:Y:S06]  /*c700*/  @!P0 BRA `(.L_x_305) ;  /* 0x0000000000a08947 */ /* 0x001fec0003800000 */
.L_x_314:
[----:B------:R-:W-:Y:S01]  /*c710*/  IMAD R5, R0, 0x8, R5 ;  /* 0x0000000800057824 */ /* 0x000fe200078e0205 */
[----:B------:R-:W-:-:S07]  /*c720*/  SHF.L.U32 R0, R2, 0x1f, RZ ;  /* 0x0000001f02007819 */ /* 0x000fce00000006ff */
.L_x_306:
[----:B-1----:R1:W2:Y:S02]  /*c730*/  SYNCS.PHASECHK.TRANS64.TRYWAIT P0, [R5+URZ], R0 ;  /* 0x00000000050075a7 */ /* 0x0022a4000800017f */
[----:B--2---:R-:W-:Y:S05]  /*c740*/  @!P0 NANOSLEEP.SYNCS 0x989680 ;  /* 0x009896800000895d */ /* 0x004fea0003900000 */
[----:B------:R-:W2:Y:S02]  /*c750*/  @!P0 SYNCS.PHASECHK.TRANS64 P0, [R5+URZ], R0 ;  /* 0x00000000050085a7 */ /* 0x000ea4000800007f */
[----:B--2---:R-:W-:Y:S05]  /*c760*/  @!P0 BRA `(.L_x_306) ;  /* 0xfffffffc00f08947 */ /* 0x004fea000383ffff */
.L_x_303:
[----:B------:R-:W-:Y:S05]  /*c770*/  BSYNC B0 ;  /* 0x0000000000007941 */ /* 0x000fea0003800000 */
.L_x_302:
[----:B------:R-:W-:Y:S05]  /*c780*/  EXIT ;  /* 0x000000000000794d */ /* 0x000fea0003800000 */
.L_x_17:
[----:B---3--:R3:W4:Y:S02]  /*c790*/  SYNCS.PHASECHK.TRANS64.TRYWAIT P1, [R3+URZ], R0 ;  /* 0x00000000030075a7 */ /* 0x008724000802017f */
[----:B----4-:R-:W-:Y:S05]  /*c7a0*/  @!P1 NANOSLEEP.SYNCS 0x989680 ;  /* 0x009896800000995d */ /* 0x010fea0003900000 */
[----:B------:R-:W4:Y:S02]  /*c7b0*/  @!P1 SYNCS.PHASECHK.TRANS64 P1, [R3+URZ], R0 ;  /* 0x00000000030095a7 */ /* 0x000f24000802007f */
[----:B----4-:R-:W-:Y:S05]  /*c7c0*/  @!P1 BRA `(.L_x_17) ;  /* 0xfffffffc00f09947 */ /* 0x010fea000383ffff */
[----:B------:R-:W-:Y:S05]  /*c7d0*/  BRA `(.L_x_16) ;  /* 0xffffff48007c7947 */ /* 0x000fea000383ffff */
.L_x_22:
[----:B-1----:R-:W-:-:S04]  /*c7e0*/  IMAD.U32 R4, RZ, RZ, UR9 ;  /* 0x00000009ff047e24 */ /* 0x002fc8000f8e00ff */
[----:B------:R1:W2:Y:S03]  /*c7f0*/  SYNCS.PHASECHK.TRANS64.TRYWAIT P1, [R4+URZ], R3 ;  /* 0x00000003040075a7 */ /* 0x0002a6000802017f */
[----:B--2---:R-:W-:Y:S05]  /*c800*/  @!P1 NANOSLEEP.SYNCS 0x989680 ;  /* 0x009896800000995d */ /* 0x004fea0003900000 */
[----:B------:R-:W2:Y:S02]  /*c810*/  @!P1 SYNCS.PHASECHK.TRANS64 P1, [R4+URZ], R3 ;  /* 0x00000003040095a7 */ /* 0x000ea4000802007f */
[----:B--2---:R-:W-:Y:S05]  /*c820*/  @!P1 BRA `(.L_x_22) ;  /* 0xfffffffc00ec9947 */ /* 0x004fea000383ffff */
[----:B------:R-:W-:Y:S05]  /*c830*/  BRA `(.L_x_21) ;  /* 0xffffff5000707947 */ /* 0x000fea000383ffff */
.L_x_289:
[----:B------:R-:W-:Y:S01]  /*c840*/  BSSY B1, `(.L_x_307) ;  /* 0x0000006000017945 */ /* 0x000fe20003800000 */
[----:B------:R-:W-:-:S07]  /*c850*/  IMAD.MOV.U32 R15, RZ, RZ, -0x1 ;  /* 0xffffffffff0f7424 */ /* 0x000fce00078e00ff */
[----:B------:R-:W-:Y:S05]  /*c860*/  WARPSYNC.COLLECTIVE R15, `(.L_x_308) ;  /* 0x000000000f0c7348 */ /* 0x000fea0003c00000 */
[----:B------:R-:W-:Y:S02]  /*c870*/  ELECT P6, UR62, PT ;  /* 0x00000000003e782f */ /* 0x000fe400038c0000 */
[----:B------:R-:W-:Y:S01]  /*c880*/  MOV R14, UR62 ;  /* 0x0000003e000e7c02 */ /* 0x000fe20008000f00 */
[----:B------:R-:W-:Y:S10]  /*c890*/  ENDCOLLECTIVE ;  /* 0x000000000000791b */ /* 0x000ff40003800000 */
.L_x_308:
[----:B------:R-:W-:Y:S05]  /*c8a0*/  BSYNC B1 ;  /* 0x0000000000017941 */ /* 0x000fea0003800000 */
.L_x_307:
[----:B------:R-:W-:Y:S05]  /*c8b0*/  BRA `(.L_x_309) ;  /* 0xfffffff0005c7947 */ /* 0x000fea000383ffff */
.L_x_292:
[----:B0-----:R0:W1:Y:S02]  /*c8c0*/  SYNCS.PHASECHK.TRANS64.TRYWAIT P1, [R12+URZ+0x10], R7 ;  /* 0x000010070c0075a7 */ /* 0x001064000802017f */
[----:B-1----:R-:W-:Y:S05]  /*c8d0*/  @!P1 NANOSLEEP.SYNCS 0x989680 ;  /* 0x009896800000995d */ /* 0x002fea0003900000 */
[----:B------:R-:W1:Y:S02]  /*c8e0*/  @!P1 SYNCS.PHASECHK.TRANS64 P1, [R12+URZ+0x10], R7 ;  /* 0x000010070c0095a7 */ /* 0x000e64000802007f */
[----:B-1----:R-:W-:Y:S05]  /*c8f0*/  @!P1 BRA `(.L_x_292) ;  /* 0xfffffffc00f09947 */ /* 0x002fea000383ffff */
[----:B------:R-:W-:Y:S05]  /*c900*/  BRA `(.L_x_310) ;  /* 0xfffffff000907947 */ /* 0x000fea000383ffff */
.L_x_301:
[----:B------:R-:W-:Y:S01]  /*c910*/  BSSY B0, `(.L_x_311) ;  /* 0x0000006000007945 */ /* 0x000fe20003800000 */
[----:B------:R-:W-:-:S07]  /*c920*/  IMAD.MOV.U32 R15, RZ, RZ, -0x1 ;  /* 0xffffffffff0f7424 */ /* 0x000fce00078e00ff */
[----:B------:R-:W-:Y:S05]  /*c930*/  WARPSYNC.COLLECTIVE R15, `(.L_x_312) ;  /* 0x000000000f0c7348 */ /* 0x000fea0003c00000 */
[----:B------:R-:W-:Y:S02]  /*c940*/  ELECT P6, UR62, PT ;  /* 0x00000000003e782f */ /* 0x000fe400038c0000 */
[----:B------:R-:W-:Y:S01]  /*c950*/  MOV R14, UR62 ;  /* 0x0000003e000e7c02 */ /* 0x000fe20008000f00 */
[----:B------:R-:W-:Y:S10]  /*c960*/  ENDCOLLECTIVE ;  /* 0x000000000000791b */ /* 0x000ff40003800000 */
.L_x_312:
[----:B------:R-:W-:Y:S05]  /*c970*/  BSYNC B0 ;  /* 0x0000000000007941 */ /* 0x000fea0003800000 */
.L_x_311:
[----:B------:R-:W-:Y:S05]  /*c980*/  BRA `(.L_x_313) ;  /* 0xfffffffc00147947 */ /* 0x000fea000383ffff */
.L_x_305:
[----:B0-----:R0:W1:Y:S02]  /*c990*/  SYNCS.PHASECHK.TRANS64.TRYWAIT P0, [R7+URZ], R4 ;  /* 0x00000004070075a7 */ /* 0x001064000800017f */
[----:B-1----:R-:W-:Y:S05]  /*c9a0*/  @!P0 NANOSLEEP.SYNCS 0x989680 ;  /* 0x009896800000895d */ /* 0x002fea0003900000 */
[----:B------:R-:W1:Y:S02]  /*c9b0*/  @!P0 SYNCS.PHASECHK.TRANS64 P0, [R7+URZ], R4 ;  /* 0x00000004070085a7 */ /* 0x000e64000800007f */
[----:B-1----:R-:W-:Y:S05]  /*c9c0*/  @!P0 BRA `(.L_x_305) ;  /* 0xfffffffc00f08947 */ /* 0x002fea000383ffff */
[----:B------:R-:W-:Y:S05]  /*c9d0*/  BRA `(.L_x_314) ;  /* 0xfffffffc004c7947 */ /* 0x000fea000383ffff */
.L_x_315:
[----:B------:R-:W-:-:S00]  /*c9e0*/  BRA `(.L_x_315) ;  /* 0xfffffffc00fc7947 */ /* 0x000fc0000383ffff */
[----:B------:R-:W-:-:S00]  /*c9f0*/  NOP ;  /* 0x0000000000007918 */ /* 0x000fc00000000000 */
        /* <DEDUP_REMOVED lines=8> */
.L_x_316:


//--------------------- .nv.global.init           --------------------------
	.section	.nv.global.init,"aw",@progbits
.nv.global.init:
	.type		$str$22,@object
	.size		$str$22,($str$23 - $str$22)
$str$22:
        /*0000*/ 	.byte	0x6b, 0x5f, 0x74, 0x69, 0x6c, 0x65, 0x5f, 0x63, 0x6f, 0x75, 0x6e, 0x74, 0x20, 0x3e, 0x3d, 0x20
        /*0010*/ 	.byte	0x31, 0x00
	.type		$str$23,@object
	.size		$str$23,(__unnamed_1 - $str$23)
$str$23:
        /*0012*/ 	.byte	0x2f, 0x74, 0x6d, 0x70, 0x2f, 0x63, 0x75, 0x74, 0x6c, 0x61, 0x73, 0x73, 0x5f, 0x73, 0x77, 0x65
        /*0022*/ 	.byte	0x65, 0x70, 0x5f, 0x73, 0x72, 0x63, 0x2f, 0x69, 0x6e, 0x63, 0x6c, 0x75, 0x64, 0x65, 0x2f, 0x63
        /*0032*/ 	.byte	0x75, 0x74, 0x6c, 0x61, 0x73, 0x73, 0x2f, 0x67, 0x65, 0x6d, 0x6d, 0x2f, 0x63, 0x6f, 0x6c, 0x6c
        /*0042*/ 	.byte	0x65, 0x63, 0x74, 0x69, 0x76, 0x65, 0x2f, 0x73, 0x6d, 0x39, 0x30, 0x5f, 0x6d, 0x6d, 0x61, 0x5f
        /*0052*/ 	.byte	0x74, 0x6d, 0x61, 0x5f, 0x67, 0x6d, 0x6d, 0x61, 0x5f, 0x73, 0x73, 0x5f, 0x77, 0x61, 0x72, 0x70
        /*0062*/ 	.byte	0x73, 0x70, 0x65, 0x63, 0x69, 0x61, 0x6c, 0x69, 0x7a, 0x65, 0x64, 0x2e, 0x68, 0x70, 0x70, 0x00
	.type		__unnamed_1,@object
	.size		__unnamed_1,(.L_0 - __unnamed_1)
__unnamed_1:
        /*0072*/ 	.byte	0x76, 0x6f, 0x69, 0x64, 0x20, 0x63, 0x75, 0x74, 0x6c, 0x61, 0x73, 0x73, 0x3a, 0x3a, 0x67, 0x65
        /* <DEDUP_REMOVED lines=179> */
        /*0bb2*/ 	.byte	0x74, 0x65, 0x3a, 0x3a, 0x69, 0x64, 0x65, 0x6e, 0x74, 0x69, 0x74, 0x79, 0x5d, 0x00
.L_0:


//--------------------- .nv.shared._ZN7cutlass13device_kernelINS_4gemm6kernel13GemmUniversalIN4cute5tupleIJiiiiEEENS1_10collective13CollectiveMmaINS1_34MainloopSm90TmaGmmaWarpSpecializedILi2ENS5_IJNS4_1CILi1EEESB_SB_EEENS1_35KernelTmaWarpSpecializedCooperativeEEENS5_IJNSA_ILi256EEENSA_ILi128EEESG_EEENS_6half_tENS5_IJlSB_lEEESI_SJ_NS4_8TiledMMAINS4_8MMA_AtomIJNS4_4SM904GMMA26MMA_64x128x16_F32F16F16_SSILNSN_5MajorE0ELSP_0ELNSN_7ScaleInE1ELSQ_1EEEEEENS4_6LayoutINS5_IJNSA_ILi2EEESB_SB_EEENS5_IJSB_NSA_ILi0EEESW_EEEEENS5_IJNS4_10UnderscoreESZ_SZ_EEEEENS4_13SM90_TMA_LOADENS4_14ComposedLayoutINS4_7SwizzleILi3ELi4ELi3EEENS4_18smem_ptr_flag_bitsILi16EEENST_INS5_IJNSA_ILi8EEENSA_ILi64EEEEEENS5_IJS19_SB_EEEEEEEvNS4_8identityES12_S1D_vS1E_EENS_8epilogue10collective6detail29Sm90TmaWarpSpecializedAdapterINS1H_15DefaultEpilogueISI_SJ_SJ_NS1G_6thread17LinearCombinationISI_Li1EffLNS1L_9ScaleType4KindE0ELNS_15FloatRoundStyleE2ESI_EENS1_15EpilogueDefaultEEEEEvvEEEEvNT_6ParamsE --------------------------
	.section	.nv.shared._ZN7cutlass13device_kernelINS_4gemm6kernel13GemmUniversalIN4cute5tupleIJiiiiEEENS1_10collective13CollectiveMmaINS1_34MainloopSm90TmaGmmaWarpSpecializedILi2ENS5_IJNS4_1CILi1EEESB_SB_EEENS1_35KernelTmaWarpSpecializedCooperativeEEENS5_IJNSA_ILi256EEENSA_ILi128EEESG_EEENS_6half_tENS5_IJlSB_lEEESI_SJ_NS4_8TiledMMAINS4_8MMA_AtomIJNS4_4SM904GMMA26MMA_64x128x16_F32F16F16_SSILNSN_5MajorE0ELSP_0ELNSN_7ScaleInE1ELSQ_1EEEEEENS4_6LayoutINS5_IJNSA_ILi2EEESB_SB_EEENS5_IJSB_NSA_ILi0EEESW_EEEEENS5_IJNS4_10UnderscoreESZ_SZ_EEEEENS4_13SM90_TMA_LOADENS4_14ComposedLayoutINS4_7SwizzleILi3ELi4ELi3EEENS4_18smem_ptr_flag_bitsILi16EEENST_INS5_IJNSA_ILi8EEENSA_ILi64EEEEEENS5_IJS19_SB_EEEEEEEvNS4_8identityES12_S1D_vS1E_EENS_8epilogue10collective6detail29Sm90TmaWarpSpecializedAdapterINS1H_15DefaultEpilogueISI_SJ_SJ_NS1G_6thread17LinearCombinationISI_Li1EffLNS1L_9ScaleType4KindE0ELNS_15FloatRoundStyleE2ESI_EENS1_15EpilogueDefaultEEEEEvvEEEEvNT_6ParamsE,"aw",@nobits
	.sectionflags	@""
	.align	16
	.zero		1024


//--------------------- .nv.shared.reserved.0     --------------------------
	.section	.nv.shared.reserved.0,"aw",@nobits
	.weak		__nv_reservedSMEM_offset_0_alias
	.size		__nv_reservedSMEM_offset_0_alias, 0, 0
	.other		__nv_reservedSMEM_offset_0_alias,@"STO_CUDA_RESERVED_SHARED STV_DEFAULT"
__nv_reservedSMEM_offset_0_alias:
	.zero		0


//--------------------- .nv.global                --------------------------
	.section	.nv.global,"aw",@nobits
.nv.global:
	.type		_ZN40_INTERNAL_738d768d_4_k_cu_1443ce3d_208164cute1_E,@object
	.size		_ZN40_INTERNAL_738d768d_4_k_cu_1443ce3d_208164cute1_E,(_ZN40_INTERNAL_738d768d_4_k_cu_1443ce3d_208164cuda3std3__45__cpo6cbeginE - _ZN40_INTERNAL_738d768d_4_k_cu_1443ce3d_208164cute1_E)
_ZN40_INTERNAL_738d768d_4_k_cu_1443ce3d_208164cute1_E:
	.zero		1
	.type		_ZN40_INTERNAL_738d768d_4_k_cu_1443ce3d_208164cuda3std3__45__cpo6cbeginE,@object
	.size		_ZN40_INTERNAL_738d768d_4_k_cu_1443ce3d_208164cuda3std3__45__cpo6cbeginE,(_ZN40_INTERNAL_738d768d_4_k_cu_1443ce3d_208164cuda3std3__48in_placeE - _ZN40_INTERNAL_738d768d_4_k_cu_1443ce3d_208164cuda3std3__45__cpo6cbeginE)
_ZN40_INTERNAL_738d768d_4_k_cu_1443ce3d_208164cuda3std3__45__cpo6cbeginE:
	.zero		1
	.type		_ZN40_INTERNAL_738d768d_4_k_cu_1443ce3d_208164cuda3std3__48in_placeE,@object
	.size		_ZN40_INTERNAL_738d768d_4_k_cu_1443ce3d_208164cuda3std3__48in_placeE,(_ZN40_INTERNAL_738d768d_4_k_cu_1443ce3d_208164cuda3std6ranges3__45__cpo9iter_moveE - _ZN40_INTERNAL_738d768d_4_k_cu_1443ce3d_208164cuda3std3__48in_placeE)
_ZN40_INTERNAL_738d768d_4_k_cu_1443ce3d_208164cuda3std3__48in_placeE:
	.zero		1
	.type		_ZN40_INTERNAL_738d768d_4_k_cu_1443ce3d_208164cuda3std6ranges3__45__cpo9iter_moveE,@object
	.size		_ZN40_INTERNAL_738d768d_4_k_cu_1443ce3d_208164cuda3std6ranges3__45__cpo9iter_moveE,(_ZN40_INTERNAL_738d768d_4_k_cu_1443ce3d_208164cuda3std3__45__cpo5beginE - _ZN40_INTERNAL_738d768d_4_k_cu_1443ce3d_208164cuda3std6ranges3__45__cpo9iter_moveE)
_ZN40_INTERNAL_738d768d_4_k_cu_1443ce3d_208164cuda3std6ranges3__45__cpo9iter_moveE:
	.zero		1
	.type		_ZN40_INTERNAL_738d768d_4_k_cu_1443ce3d_208164cuda3std3__45__cpo5beginE,@object
	.size		_ZN40_INTERNAL_738d768d_4_k_cu_1443ce3d_208164cuda3std3__45__cpo5beginE,(_ZN40_INTERNAL_738d768d_4_k_cu_1443ce3d_208164cuda3std3__442_GLOBAL__N__738d768d_4_k_cu_1443ce3d_208166ignoreE - _ZN40_INTERNAL_738d768d_4_k_cu_1443ce3d_208164cuda3std3__45__cpo5beginE)
_ZN40_INTERNAL_738d768d_4_k_cu_1443ce3d_208164cuda3std3__45__cpo5beginE:
	.zero		1
	.type		_ZN40_INTERNAL_738d768d_4_k_cu_1443ce3d_208164cuda3std3__442_GLOBAL__N__738d768d_4_k_cu_1443ce3d_208166ignoreE,@object
	.size		_ZN40_INTERNAL_738d768d_4_k_cu_1443ce3d_208164cuda3std3__442_GLOBAL__N__738d768d_4_k_cu_1443ce3d_208166ignoreE,(_ZN40_INTERNAL_738d768d_4_k_cu_1443ce3d_208164cute7productE - _ZN40_INTERNAL_738d768d_4_k_cu_1443ce3d_208164cuda3std3__442_GLOBAL__N__738d768d_4_k_cu_1443ce3d_208166ignoreE)
_ZN40_INTERNAL_738d768d_4_k_cu_1443ce3d_208164cuda3std3__442_GLOBAL__N__738d768d_4_k_cu_1443ce3d_208166ignoreE:
	.zero		1
	.type		_ZN40_INTERNAL_738d768d_4_k_cu_1443ce3d_208164cute7productE,@object
	.size		_ZN40_INTERNAL_738d768d_4_k_cu_1443ce3d_208164cute7productE,(_ZN40_INTERNAL_738d768d_4_k_cu_1443ce3d_208164cuda3std3__45__cpo3endE - _ZN40_INTERNAL_738d768d_4_k_cu_1443ce3d_208164cute7productE)
_ZN40_INTERNAL_738d768d_4_k_cu_1443ce3d_208164cute7productE:
	.zero		1
	.type		_ZN40_INTERNAL_738d768d_4_k_cu_1443ce3d_208164cuda3std3__45__cpo3endE,@object
	.size		_ZN40_INTERNAL_738d768d_4_k_cu_1443ce3d_208164cuda3std3__45__cpo3endE,(_ZN40_INTERNAL_738d768d_4_k_cu_1443ce3d_208164cuda3std3__419piecewise_constructE - _ZN40_INTERNAL_738d768d_4_k_cu_1443ce3d_208164cuda3std3__45__cpo3endE)
_ZN40_INTERNAL_738d768d_4_k_cu_1443ce3d_208164cuda3std3__45__cpo3endE:
	.zero		1
	.type		_ZN40_INTERNAL_738d768d_4_k_cu_1443ce3d_208164cuda3std3__419piecewise_constructE,@object
	.size		_ZN40_INTERNAL_738d768d_4_k_cu_1443ce3d_208164cuda3std3__419piecewise_constructE,(_ZN40_INTERNAL_738d768d_4_k_cu_1443ce3d_208164cuda3std3__45__cpo4cendE - _ZN40_INTERNAL_738d768d_4_k_cu_1443ce3d_208164cuda3std3__419piecewise_constructE)
_ZN40_INTERNAL_738d768d_4_k_cu_1443ce3d_208164cuda3std3__419piecewise_constructE:
	.zero		1
	.type		_ZN40_INTERNAL_738d768d_4_k_cu_1443ce3d_208164cuda3std3__45__cpo4cendE,@object
	.size		_ZN40_INTERNAL_738d768d_4_k_cu_1443ce3d_208164cuda3std3__45__cpo4cendE,(_ZN40_INTERNAL_738d768d_4_k_cu_1443ce3d_208164cuda3std6ranges3__45__cpo4swapE - _ZN40_INTERNAL_738d768d_4_k_cu_1443ce3d_208164cuda3std3__45__cpo4cendE)
_ZN40_INTERNAL_738d768d_4_k_cu_1443ce3d_208164cuda3std3__45__cpo4cendE:
	.zero		1
	.type		_ZN40_INTERNAL_738d768d_4_k_cu_1443ce3d_208164cuda3std6ranges3__45__cpo4swapE,@object
	.size		_ZN40_INTERNAL_738d768d_4_k_cu_1443ce3d_208164cuda3std6ranges3__45__cpo4swapE,(.L_8 - _ZN40_INTERNAL_738d768d_4_k_cu_1443ce3d_208164cuda3std6ranges3__45__cpo4swapE)
_ZN40_INTERNAL_738d768d_4_k_cu_1443ce3d_208164cuda3std6ranges3__45__cpo4swapE:
	.zero		1
.L_8:


//--------------------- .nv.constant0._ZN7cutlass13device_kernelINS_4gemm6kernel13GemmUniversalIN4cute5tupleIJiiiiEEENS1_10collective13CollectiveMmaINS1_34MainloopSm90TmaGmmaWarpSpecializedILi2ENS5_IJNS4_1CILi1EEESB_SB_EEENS1_35KernelTmaWarpSpecializedCooperativeEEENS5_IJNSA_ILi256EEENSA_ILi128EEESG_EEENS_6half_tENS5_IJlSB_lEEESI_SJ_NS4_8TiledMMAINS4_8MMA_AtomIJNS4_4SM904GMMA26MMA_64x128x16_F32F16F16_SSILNSN_5MajorE0ELSP_0ELNSN_7ScaleInE1ELSQ_1EEEEEENS4_6LayoutINS5_IJNSA_ILi2EEESB_SB_EEENS5_IJSB_NSA_ILi0EEESW_EEEEENS5_IJNS4_10UnderscoreESZ_SZ_EEEEENS4_13SM90_TMA_LOADENS4_14ComposedLayoutINS4_7SwizzleILi3ELi4ELi3EEENS4_18smem_ptr_flag_bitsILi16EEENST_INS5_IJNSA_ILi8EEENSA_ILi64EEEEEENS5_IJS19_SB_EEEEEEEvNS4_8identityES12_S1D_vS1E_EENS_8epilogue10collective6detail29Sm90TmaWarpSpecializedAdapterINS1H_15DefaultEpilogueISI_SJ_SJ_NS1G_6thread17LinearCombinationISI_Li1EffLNS1L_9ScaleType4KindE0ELNS_15FloatRoundStyleE2ESI_EENS1_15EpilogueDefaultEEEEEvvEEEEvNT_6ParamsE --------------------------
	.section	.nv.constant0._ZN7cutlass13device_kernelINS_4gemm6kernel13GemmUniversalIN4cute5tupleIJiiiiEEENS1_10collective13CollectiveMmaINS1_34MainloopSm90TmaGmmaWarpSpecializedILi2ENS5_IJNS4_1CILi1EEESB_SB_EEENS1_35KernelTmaWarpSpecializedCooperativeEEENS5_IJNSA_ILi256EEENSA_ILi128EEESG_EEENS_6half_tENS5_IJlSB_lEEESI_SJ_NS4_8TiledMMAINS4_8MMA_AtomIJNS4_4SM904GMMA26MMA_64x128x16_F32F16F16_SSILNSN_5MajorE0ELSP_0ELNSN_7ScaleInE1ELSQ_1EEEEEENS4_6LayoutINS5_IJNSA_ILi2EEESB_SB_EEENS5_IJSB_NSA_ILi0EEESW_EEEEENS5_IJNS4_10UnderscoreESZ_SZ_EEEEENS4_13SM90_TMA_LOADENS4_14ComposedLayoutINS4_7SwizzleILi3ELi4ELi3EEENS4_18smem_ptr_flag_bitsILi16EEENST_INS5_IJNSA_ILi8EEENSA_ILi64EEEEEENS5_IJS19_SB_EEEEEEEvNS4_8identityES12_S1D_vS1E_EENS_8epilogue10collective6detail29Sm90TmaWarpSpecializedAdapterINS1H_15DefaultEpilogueISI_SJ_SJ_NS1G_6thread17LinearCombinationISI_Li1EffLNS1L_9ScaleType4KindE0ELNS_15FloatRoundStyleE2ESI_EENS1_15EpilogueDefaultEEEEEvvEEEEvNT_6ParamsE,"a",@progbits
	.sectionflags	@""
	.align	4
.nv.constant0._ZN7cutlass13device_kernelINS_4gemm6kernel13GemmUniversalIN4cute5tupleIJiiiiEEENS1_10collective13CollectiveMmaINS1_34MainloopSm90TmaGmmaWarpSpecializedILi2ENS5_IJNS4_1CILi1EEESB_SB_EEENS1_35KernelTmaWarpSpecializedCooperativeEEENS5_IJNSA_ILi256EEENSA_ILi128EEESG_EEENS_6half_tENS5_IJlSB_lEEESI_SJ_NS4_8TiledMMAINS4_8MMA_AtomIJNS4_4SM904GMMA26MMA_64x128x16_F32F16F16_SSILNSN_5MajorE0ELSP_0ELNSN_7ScaleInE1ELSQ_1EEEEEENS4_6LayoutINS5_IJNSA_ILi2EEESB_SB_EEENS5_IJSB_NSA_ILi0EEESW_EEEEENS5_IJNS4_10UnderscoreESZ_SZ_EEEEENS4_13SM90_TMA_LOADENS4_14ComposedLayoutINS4_7SwizzleILi3ELi4ELi3EEENS4_18smem_ptr_flag_bitsILi16EEENST_INS5_IJNSA_ILi8EEENSA_ILi64EEEEEENS5_IJS19_SB_EEEEEEEvNS4_8identityES12_S1D_vS1E_EENS_8epilogue10collective6detail29Sm90TmaWarpSpecializedAdapterINS1H_15DefaultEpilogueISI_SJ_SJ_NS1G_6thread17LinearCombinationISI_Li1EffLNS1L_9ScaleType4KindE0ELNS_15FloatRoundStyleE2ESI_EENS1_15EpilogueDefaultEEEEEvvEEEEvNT_6ParamsE:
	.zero		1664


//--------------------- SYMBOLS --------------------------

	.type		.nv.reservedSmem.offset0,@object
	.size		.nv.reservedSmem.offset0,0x4
	.type		__assertfail,@function
